//
// Generated by NVIDIA NVVM Compiler
//
// Compiler Build ID: CL-36424714
// Cuda compilation tools, release 13.0, V13.0.88
// Based on NVVM 20.0.0
//

.version 9.0
.target sm_100
.address_size 64

	// .globl	_Z9calcnormaPfS_S_S_ii

.visible .entry _Z9calcnormaPfS_S_S_ii(
	.param .u64 .ptr .align 1 _Z9calcnormaPfS_S_S_ii_param_0,
	.param .u64 .ptr .align 1 _Z9calcnormaPfS_S_S_ii_param_1,
	.param .u64 .ptr .align 1 _Z9calcnormaPfS_S_S_ii_param_2,
	.param .u64 .ptr .align 1 _Z9calcnormaPfS_S_S_ii_param_3,
	.param .u32 _Z9calcnormaPfS_S_S_ii_param_4,
	.param .u32 _Z9calcnormaPfS_S_S_ii_param_5
)
{
	.reg .pred 	%p<11>;
	.reg .b32 	%r<38>;
	.reg .b32 	%f<161>;
	.reg .b64 	%rd<26>;

	ld.param.u64 	%rd7, [_Z9calcnormaPfS_S_S_ii_param_0];
	ld.param.u64 	%rd8, [_Z9calcnormaPfS_S_S_ii_param_1];
	ld.param.u64 	%rd5, [_Z9calcnormaPfS_S_S_ii_param_2];
	ld.param.u64 	%rd6, [_Z9calcnormaPfS_S_S_ii_param_3];
	ld.param.u32 	%r24, [_Z9calcnormaPfS_S_S_ii_param_4];
	ld.param.u32 	%r23, [_Z9calcnormaPfS_S_S_ii_param_5];
	cvta.to.global.u64 	%rd1, %rd8;
	cvta.to.global.u64 	%rd2, %rd7;
	mov.u32 	%r25, %ctaid.x;
	mov.u32 	%r26, %ntid.x;
	mov.u32 	%r27, %tid.x;
	mad.lo.s32 	%r1, %r25, %r26, %r27;
	setp.ge.s32 	%p1, %r1, %r24;
	@%p1 bra 	$L__BB0_15;
	setp.lt.s32 	%p2, %r23, 1;
	mov.f32 	%f159, 0f00000000;
	mov.f32 	%f160, %f159;
	@%p2 bra 	$L__BB0_14;
	mul.lo.s32 	%r2, %r23, %r1;
	and.b32  	%r3, %r23, 15;
	setp.lt.u32 	%p3, %r23, 16;
	mov.f32 	%f160, 0f00000000;
	mov.b32 	%r34, 0;
	mov.f32 	%f159, %f160;
	@%p3 bra 	$L__BB0_5;
	and.b32  	%r34, %r23, 2147483632;
	neg.s32 	%r32, %r34;
	add.s64 	%rd3, %rd2, 32;
	add.s64 	%rd4, %rd1, 32;
	mov.f32 	%f160, 0f00000000;
	mov.u32 	%r31, %r2;
$L__BB0_4:
	.pragma "nounroll";
	mul.wide.s32 	%rd9, %r31, 4;
	add.s64 	%rd10, %rd3, %rd9;
	add.s64 	%rd11, %rd4, %rd9;
	ld.global.f32 	%f31, [%rd10+-32];
	fma.rn.f32 	%f32, %f31, %f31, %f159;
	ld.global.f32 	%f33, [%rd11+-32];
	fma.rn.f32 	%f34, %f33, %f33, %f160;
	ld.global.f32 	%f35, [%rd10+-28];
	fma.rn.f32 	%f36, %f35, %f35, %f32;
	ld.global.f32 	%f37, [%rd11+-28];
	fma.rn.f32 	%f38, %f37, %f37, %f34;
	ld.global.f32 	%f39, [%rd10+-24];
	fma.rn.f32 	%f40, %f39, %f39, %f36;
	ld.global.f32 	%f41, [%rd11+-24];
	fma.rn.f32 	%f42, %f41, %f41, %f38;
	ld.global.f32 	%f43, [%rd10+-20];
	fma.rn.f32 	%f44, %f43, %f43, %f40;
	ld.global.f32 	%f45, [%rd11+-20];
	fma.rn.f32 	%f46, %f45, %f45, %f42;
	ld.global.f32 	%f47, [%rd10+-16];
	fma.rn.f32 	%f48, %f47, %f47, %f44;
	ld.global.f32 	%f49, [%rd11+-16];
	fma.rn.f32 	%f50, %f49, %f49, %f46;
	ld.global.f32 	%f51, [%rd10+-12];
	fma.rn.f32 	%f52, %f51, %f51, %f48;
	ld.global.f32 	%f53, [%rd11+-12];
	fma.rn.f32 	%f54, %f53, %f53, %f50;
	ld.global.f32 	%f55, [%rd10+-8];
	fma.rn.f32 	%f56, %f55, %f55, %f52;
	ld.global.f32 	%f57, [%rd11+-8];
	fma.rn.f32 	%f58, %f57, %f57, %f54;
	ld.global.f32 	%f59, [%rd10+-4];
	fma.rn.f32 	%f60, %f59, %f59, %f56;
	ld.global.f32 	%f61, [%rd11+-4];
	fma.rn.f32 	%f62, %f61, %f61, %f58;
	ld.global.f32 	%f63, [%rd10];
	fma.rn.f32 	%f64, %f63, %f63, %f60;
	ld.global.f32 	%f65, [%rd11];
	fma.rn.f32 	%f66, %f65, %f65, %f62;
	ld.global.f32 	%f67, [%rd10+4];
	fma.rn.f32 	%f68, %f67, %f67, %f64;
	ld.global.f32 	%f69, [%rd11+4];
	fma.rn.f32 	%f70, %f69, %f69, %f66;
	ld.global.f32 	%f71, [%rd10+8];
	fma.rn.f32 	%f72, %f71, %f71, %f68;
	ld.global.f32 	%f73, [%rd11+8];
	fma.rn.f32 	%f74, %f73, %f73, %f70;
	ld.global.f32 	%f75, [%rd10+12];
	fma.rn.f32 	%f76, %f75, %f75, %f72;
	ld.global.f32 	%f77, [%rd11+12];
	fma.rn.f32 	%f78, %f77, %f77, %f74;
	ld.global.f32 	%f79, [%rd10+16];
	fma.rn.f32 	%f80, %f79, %f79, %f76;
	ld.global.f32 	%f81, [%rd11+16];
	fma.rn.f32 	%f82, %f81, %f81, %f78;
	ld.global.f32 	%f83, [%rd10+20];
	fma.rn.f32 	%f84, %f83, %f83, %f80;
	ld.global.f32 	%f85, [%rd11+20];
	fma.rn.f32 	%f86, %f85, %f85, %f82;
	ld.global.f32 	%f87, [%rd10+24];
	fma.rn.f32 	%f88, %f87, %f87, %f84;
	ld.global.f32 	%f89, [%rd11+24];
	fma.rn.f32 	%f90, %f89, %f89, %f86;
	ld.global.f32 	%f91, [%rd10+28];
	fma.rn.f32 	%f159, %f91, %f91, %f88;
	ld.global.f32 	%f92, [%rd11+28];
	fma.rn.f32 	%f160, %f92, %f92, %f90;
	add.s32 	%r32, %r32, 16;
	add.s32 	%r31, %r31, 16;
	setp.ne.s32 	%p4, %r32, 0;
	@%p4 bra 	$L__BB0_4;
$L__BB0_5:
	setp.eq.s32 	%p5, %r3, 0;
	@%p5 bra 	$L__BB0_14;
	and.b32  	%r11, %r23, 7;
	setp.lt.u32 	%p6, %r3, 8;
	@%p6 bra 	$L__BB0_8;
	add.s32 	%r29, %r34, %r2;
	mul.wide.s32 	%rd12, %r29, 4;
	add.s64 	%rd13, %rd2, %rd12;
	ld.global.f32 	%f94, [%rd13];
	fma.rn.f32 	%f95, %f94, %f94, %f159;
	add.s64 	%rd14, %rd1, %rd12;
	ld.global.f32 	%f96, [%rd14];
	fma.rn.f32 	%f97, %f96, %f96, %f160;
	ld.global.f32 	%f98, [%rd13+4];
	fma.rn.f32 	%f99, %f98, %f98, %f95;
	ld.global.f32 	%f100, [%rd14+4];
	fma.rn.f32 	%f101, %f100, %f100, %f97;
	ld.global.f32 	%f102, [%rd13+8];
	fma.rn.f32 	%f103, %f102, %f102, %f99;
	ld.global.f32 	%f104, [%rd14+8];
	fma.rn.f32 	%f105, %f104, %f104, %f101;
	ld.global.f32 	%f106, [%rd13+12];
	fma.rn.f32 	%f107, %f106, %f106, %f103;
	ld.global.f32 	%f108, [%rd14+12];
	fma.rn.f32 	%f109, %f108, %f108, %f105;
	ld.global.f32 	%f110, [%rd13+16];
	fma.rn.f32 	%f111, %f110, %f110, %f107;
	ld.global.f32 	%f112, [%rd14+16];
	fma.rn.f32 	%f113, %f112, %f112, %f109;
	ld.global.f32 	%f114, [%rd13+20];
	fma.rn.f32 	%f115, %f114, %f114, %f111;
	ld.global.f32 	%f116, [%rd14+20];
	fma.rn.f32 	%f117, %f116, %f116, %f113;
	ld.global.f32 	%f118, [%rd13+24];
	fma.rn.f32 	%f119, %f118, %f118, %f115;
	ld.global.f32 	%f120, [%rd14+24];
	fma.rn.f32 	%f121, %f120, %f120, %f117;
	ld.global.f32 	%f122, [%rd13+28];
	fma.rn.f32 	%f159, %f122, %f122, %f119;
	ld.global.f32 	%f123, [%rd14+28];
	fma.rn.f32 	%f160, %f123, %f123, %f121;
	add.s32 	%r34, %r34, 8;
$L__BB0_8:
	setp.eq.s32 	%p7, %r11, 0;
	@%p7 bra 	$L__BB0_14;
	and.b32  	%r14, %r23, 3;
	setp.lt.u32 	%p8, %r11, 4;
	@%p8 bra 	$L__BB0_11;
	add.s32 	%r30, %r34, %r2;
	mul.wide.s32 	%rd15, %r30, 4;
	add.s64 	%rd16, %rd2, %rd15;
	ld.global.f32 	%f125, [%rd16];
	fma.rn.f32 	%f126, %f125, %f125, %f159;
	add.s64 	%rd17, %rd1, %rd15;
	ld.global.f32 	%f127, [%rd17];
	fma.rn.f32 	%f128, %f127, %f127, %f160;
	ld.global.f32 	%f129, [%rd16+4];
	fma.rn.f32 	%f130, %f129, %f129, %f126;
	ld.global.f32 	%f131, [%rd17+4];
	fma.rn.f32 	%f132, %f131, %f131, %f128;
	ld.global.f32 	%f133, [%rd16+8];
	fma.rn.f32 	%f134, %f133, %f133, %f130;
	ld.global.f32 	%f135, [%rd17+8];
	fma.rn.f32 	%f136, %f135, %f135, %f132;
	ld.global.f32 	%f137, [%rd16+12];
	fma.rn.f32 	%f159, %f137, %f137, %f134;
	ld.global.f32 	%f138, [%rd17+12];
	fma.rn.f32 	%f160, %f138, %f138, %f136;
	add.s32 	%r34, %r34, 4;
$L__BB0_11:
	setp.eq.s32 	%p9, %r14, 0;
	@%p9 bra 	$L__BB0_14;
	add.s32 	%r37, %r34, %r2;
	neg.s32 	%r36, %r14;
$L__BB0_13:
	.pragma "nounroll";
	mul.wide.s32 	%rd18, %r37, 4;
	add.s64 	%rd19, %rd1, %rd18;
	add.s64 	%rd20, %rd2, %rd18;
	ld.global.f32 	%f139, [%rd20];
	fma.rn.f32 	%f159, %f139, %f139, %f159;
	ld.global.f32 	%f140, [%rd19];
	fma.rn.f32 	%f160, %f140, %f140, %f160;
	add.s32 	%r37, %r37, 1;
	add.s32 	%r36, %r36, 1;
	setp.ne.s32 	%p10, %r36, 0;
	@%p10 bra 	$L__BB0_13;
$L__BB0_14:
	sqrt.rn.f32 	%f141, %f159;
	cvta.to.global.u64 	%rd21, %rd5;
	mul.wide.s32 	%rd22, %r1, 4;
	add.s64 	%rd23, %rd21, %rd22;
	st.global.f32 	[%rd23], %f141;
	sqrt.rn.f32 	%f142, %f160;
	cvta.to.global.u64 	%rd24, %rd6;
	add.s64 	%rd25, %rd24, %rd22;
	st.global.f32 	[%rd25], %f142;
$L__BB0_15:
	ret;

}
	// .globl	_Z5scalePfS_S_S_ii
.visible .entry _Z5scalePfS_S_S_ii(
	.param .u64 .ptr .align 1 _Z5scalePfS_S_S_ii_param_0,
	.param .u64 .ptr .align 1 _Z5scalePfS_S_S_ii_param_1,
	.param .u64 .ptr .align 1 _Z5scalePfS_S_S_ii_param_2,
	.param .u64 .ptr .align 1 _Z5scalePfS_S_S_ii_param_3,
	.param .u32 _Z5scalePfS_S_S_ii_param_4,
	.param .u32 _Z5scalePfS_S_S_ii_param_5
)
{
	.reg .pred 	%p<4>;
	.reg .b32 	%r<12>;
	.reg .b32 	%f<7>;
	.reg .b64 	%rd<15>;

	ld.param.u64 	%rd1, [_Z5scalePfS_S_S_ii_param_0];
	ld.param.u64 	%rd2, [_Z5scalePfS_S_S_ii_param_1];
	ld.param.u64 	%rd3, [_Z5scalePfS_S_S_ii_param_2];
	ld.param.u64 	%rd4, [_Z5scalePfS_S_S_ii_param_3];
	ld.param.u32 	%r4, [_Z5scalePfS_S_S_ii_param_4];
	ld.param.u32 	%r3, [_Z5scalePfS_S_S_ii_param_5];
	mov.u32 	%r5, %ctaid.y;
	mov.u32 	%r6, %ntid.y;
	mov.u32 	%r7, %tid.y;
	mad.lo.s32 	%r1, %r5, %r6, %r7;
	mov.u32 	%r8, %ctaid.x;
	mov.u32 	%r9, %ntid.x;
	mov.u32 	%r10, %tid.x;
	mad.lo.s32 	%r2, %r8, %r9, %r10;
	setp.ge.s32 	%p1, %r1, %r4;
	setp.ge.s32 	%p2, %r2, %r3;
	or.pred  	%p3, %p1, %p2;
	@%p3 bra 	$L__BB1_2;
	cvta.to.global.u64 	%rd5, %rd1;
	cvta.to.global.u64 	%rd6, %rd3;
	cvta.to.global.u64 	%rd7, %rd2;
	cvta.to.global.u64 	%rd8, %rd4;
	mad.lo.s32 	%r11, %r3, %r1, %r2;
	mul.wide.s32 	%rd9, %r11, 4;
	add.s64 	%rd10, %rd5, %rd9;
	ld.global.f32 	%f1, [%rd10];
	mul.wide.u32 	%rd11, %r1, 4;
	add.s64 	%rd12, %rd6, %rd11;
	ld.global.f32 	%f2, [%rd12];
	div.rn.f32 	%f3, %f1, %f2;
	st.global.f32 	[%rd10], %f3;
	add.s64 	%rd13, %rd7, %rd9;
	ld.global.f32 	%f4, [%rd13];
	add.s64 	%rd14, %rd8, %rd11;
	ld.global.f32 	%f5, [%rd14];
	div.rn.f32 	%f6, %f4, %f5;
	st.global.f32 	[%rd13], %f6;
$L__BB1_2:
	ret;

}


// ===== COMPILED SASS (sm_100) =====

	.target	sm_100

	.elftype	@"ET_EXEC"


//--------------------- .note.nv.tkinfo           --------------------------
	.section	.note.nv.tkinfo,"",@"SHT_NOTE"
	.sectionflags	@"SHF_NOTE_NV_TKINFO"
	.tkinfo
        /*0018*/ 	.word	0x00000002
        /*0030*/ 	.string	""
        /*0030*/ 	.string	"ptxas"
        /*0030*/ 	.string	"Cuda compilation tools, release 13.0, V13.0.88"
        /*0030*/ 	.string	"Build cuda_13.0.r13.0/compiler.36424714_0"
        /*0030*/ 	.string	"-arch sm_100 -m 64 "



//--------------------- .note.nv.cuinfo           --------------------------
	.section	.note.nv.cuinfo,"",@"SHT_NOTE"
	.sectionflags	@"SHF_NOTE_NV_CUINFO"
        /*0018*/ 	.short	0x0002
        /*001a*/ 	.short	0x0064
        /*001c*/ 	.short	0x0082
	.zero		2


//--------------------- .nv.info                  --------------------------
	.section	.nv.info,"",@"SHT_CUDA_INFO"
	.align	4


	//----- nvinfo : EIATTR_REGCOUNT
	.align		4
        /*0000*/ 	.byte	0x04, 0x2f
        /*0002*/ 	.short	(.L_1 - .L_0)
	.align		4
.L_0:
        /*0004*/ 	.word	index@(_Z9calcnormaPfS_S_S_ii)
        /*0008*/ 	.word	0x00000020


	//----- nvinfo : EIATTR_FRAME_SIZE
	.align		4
.L_1:
        /*000c*/ 	.byte	0x04, 0x11
        /*000e*/ 	.short	(.L_3 - .L_2)
	.align		4
.L_2:
        /*0010*/ 	.word	index@($__internal_1_$__cuda_sm20_sqrt_rn_f32_slowpath)
        /*0014*/ 	.word	0x00000000


	//----- nvinfo : EIATTR_FRAME_SIZE
	.align		4
.L_3:
        /*0018*/ 	.byte	0x04, 0x11
        /*001a*/ 	.short	(.L_5 - .L_4)
	.align		4
.L_4:
        /*001c*/ 	.word	index@(_Z9calcnormaPfS_S_S_ii)
        /*0020*/ 	.word	0x00000000


	//----- nvinfo : EIATTR_REGCOUNT
	.align		4
.L_5:
        /*0024*/ 	.byte	0x04, 0x2f
        /*0026*/ 	.short	(.L_7 - .L_6)
	.align		4
.L_6:
        /*0028*/ 	.word	index@(_Z5scalePfS_S_S_ii)
        /*002c*/ 	.word	0x00000013


	//----- nvinfo : EIATTR_FRAME_SIZE
	.align		4
.L_7:
        /*0030*/ 	.byte	0x04, 0x11
        /*0032*/ 	.short	(.L_9 - .L_8)
	.align		4
.L_8:
        /*0034*/ 	.word	index@($__internal_0_$__cuda_sm3x_div_rn_noftz_f32_slowpath)
        /*0038*/ 	.word	0x00000000


	//----- nvinfo : EIATTR_FRAME_SIZE
	.align		4
.L_9:
        /*003c*/ 	.byte	0x04, 0x11
        /*003e*/ 	.short	(.L_11 - .L_10)
	.align		4
.L_10:
        /*0040*/ 	.word	index@(_Z5scalePfS_S_S_ii)
        /*0044*/ 	.word	0x00000000


	//----- nvinfo : EIATTR_MIN_STACK_SIZE
	.align		4
.L_11:
        /*0048*/ 	.byte	0x04, 0x12
        /*004a*/ 	.short	(.L_13 - .L_12)
	.align		4
.L_12:
        /*004c*/ 	.word	index@(_Z5scalePfS_S_S_ii)
        /*0050*/ 	.word	0x00000000


	//----- nvinfo : EIATTR_MIN_STACK_SIZE
	.align		4
.L_13:
        /*0054*/ 	.byte	0x04, 0x12
        /*0056*/ 	.short	(.L_15 - .L_14)
	.align		4
.L_14:
        /*0058*/ 	.word	index@(_Z9calcnormaPfS_S_S_ii)
        /*005c*/ 	.word	0x00000000
.L_15:


//--------------------- .nv.compat                --------------------------
	.section	.nv.compat,"",@"SHT_CUDA_COMPAT_INFO"
	.align	4
        /*0000*/ 	.byte	0x02, 0x09, 0x00, 0x00, 0x02, 0x02, 0x01, 0x00, 0x02, 0x05, 0x05, 0x00, 0x03, 0x07, 0x01, 0x01
        /*0010*/ 	.byte	0x02, 0x03, 0x00, 0x00, 0x02, 0x06, 0x01, 0x00, 0x04, 0x0b, 0x08, 0x00, 0x01, 0x00, 0x00, 0x00
        /*0020*/ 	.byte	0x00, 0x00, 0x00, 0x00


//--------------------- .nv.info._Z5scalePfS_S_S_ii --------------------------
	.section	.nv.info._Z5scalePfS_S_S_ii,"",@"SHT_CUDA_INFO"
	.sectionflags	@""
	.align	4


	//----- nvinfo : EIATTR_CUDA_API_VERSION
	.align		4
        /*0000*/ 	.byte	0x04, 0x37
        /*0002*/ 	.short	(.L_17 - .L_16)
.L_16:
        /*0004*/ 	.word	0x00000082


	//----- nvinfo : EIATTR_KPARAM_INFO
	.align		4
.L_17:
        /*0008*/ 	.byte	0x04, 0x17
        /*000a*/ 	.short	(.L_19 - .L_18)
.L_18:
        /*000c*/ 	.word	0x00000000
        /*0010*/ 	.short	0x0005
        /*0012*/ 	.short	0x0024
        /*0014*/ 	.byte	0x00, 0xf0, 0x11, 0x00


	//----- nvinfo : EIATTR_KPARAM_INFO
	.align		4
.L_19:
        /*0018*/ 	.byte	0x04, 0x17
        /*001a*/ 	.short	(.L_21 - .L_20)
.L_20:
        /*001c*/ 	.word	0x00000000
        /*0020*/ 	.short	0x0004
        /*0022*/ 	.short	0x0020
        /*0024*/ 	.byte	0x00, 0xf0, 0x11, 0x00


	//----- nvinfo : EIATTR_KPARAM_INFO
	.align		4
.L_21:
        /*0028*/ 	.byte	0x04, 0x17
        /*002a*/ 	.short	(.L_23 - .L_22)
.L_22:
        /*002c*/ 	.word	0x00000000
        /*0030*/ 	.short	0x0003
        /*0032*/ 	.short	0x0018
        /*0034*/ 	.byte	0x00, 0xf5, 0x21, 0x00


	//----- nvinfo : EIATTR_KPARAM_INFO
	.align		4
.L_23:
        /*0038*/ 	.byte	0x04, 0x17
        /*003a*/ 	.short	(.L_25 - .L_24)
.L_24:
        /*003c*/ 	.word	0x00000000
        /*0040*/ 	.short	0x0002
        /*0042*/ 	.short	0x0010
        /*0044*/ 	.byte	0x00, 0xf5, 0x21, 0x00


	//----- nvinfo : EIATTR_KPARAM_INFO
	.align		4
.L_25:
        /*0048*/ 	.byte	0x04, 0x17
        /*004a*/ 	.short	(.L_27 - .L_26)
.L_26:
        /*004c*/ 	.word	0x00000000
        /*0050*/ 	.short	0x0001
        /*0052*/ 	.short	0x0008
        /*0054*/ 	.byte	0x00, 0xf5, 0x21, 0x00


	//----- nvinfo : EIATTR_KPARAM_INFO
	.align		4
.L_27:
        /*0058*/ 	.byte	0x04, 0x17
        /*005a*/ 	.short	(.L_29 - .L_28)
.L_28:
        /*005c*/ 	.word	0x00000000
        /*0060*/ 	.short	0x0000
        /*0062*/ 	.short	0x0000
        /*0064*/ 	.byte	0x00, 0xf5, 0x21, 0x00


	//----- nvinfo : EIATTR_SPARSE_MMA_MASK
	.align		4
.L_29:
        /*0068*/ 	.byte	0x03, 0x50
        /*006a*/ 	.short	0x0000


	//----- nvinfo : EIATTR_MAXREG_COUNT
	.align		4
        /*006c*/ 	.byte	0x03, 0x1b
        /*006e*/ 	.short	0x00ff


	//----- nvinfo : EIATTR_MERCURY_ISA_VERSION
	.align		4
        /*0070*/ 	.byte	0x03, 0x5f
        /*0072*/ 	.short	0x0101


	//----- nvinfo : EIATTR_VRC_CTA_INIT_COUNT
	.align		4
        /*0074*/ 	.byte	0x02, 0x4a
	.zero		1
	.zero		1


	//----- nvinfo : EIATTR_EXIT_INSTR_OFFSETS
	.align		4
        /*0078*/ 	.byte	0x04, 0x1c
        /*007a*/ 	.short	(.L_31 - .L_30)


	//   ....[0]....
.L_30:
        /*007c*/ 	.word	0x000000c0


	//   ....[1]....
        /*0080*/ 	.word	0x00000380


	//----- nvinfo : EIATTR_CRS_STACK_SIZE
	.align		4
.L_31:
        /*0084*/ 	.byte	0x04, 0x1e
        /*0086*/ 	.short	(.L_33 - .L_32)
.L_32:
        /*0088*/ 	.word	0x00000000


	//----- nvinfo : EIATTR_CBANK_PARAM_SIZE
	.align		4
.L_33:
        /*008c*/ 	.byte	0x03, 0x19
        /*008e*/ 	.short	0x0028


	//----- nvinfo : EIATTR_PARAM_CBANK
	.align		4
        /*0090*/ 	.byte	0x04, 0x0a
        /*0092*/ 	.short	(.L_35 - .L_34)
	.align		4
.L_34:
        /*0094*/ 	.word	index@(.nv.constant0._Z5scalePfS_S_S_ii)
        /*0098*/ 	.short	0x0380
        /*009a*/ 	.short	0x0028


	//----- nvinfo : EIATTR_SW_WAR
	.align		4
.L_35:
        /*009c*/ 	.byte	0x04, 0x36
        /*009e*/ 	.short	(.L_37 - .L_36)
.L_36:
        /*00a0*/ 	.word	0x00000008
.L_37:


//--------------------- .nv.info._Z9calcnormaPfS_S_S_ii --------------------------
	.section	.nv.info._Z9calcnormaPfS_S_S_ii,"",@"SHT_CUDA_INFO"
	.sectionflags	@""
	.align	4


	//----- nvinfo : EIATTR_CUDA_API_VERSION
	.align		4
        /*0000*/ 	.byte	0x04, 0x37
        /*0002*/ 	.short	(.L_39 - .L_38)
.L_38:
        /*0004*/ 	.word	0x00000082


	//----- nvinfo : EIATTR_KPARAM_INFO
	.align		4
.L_39:
        /*0008*/ 	.byte	0x04, 0x17
        /*000a*/ 	.short	(.L_41 - .L_40)
.L_40:
        /*000c*/ 	.word	0x00000000
        /*0010*/ 	.short	0x0005
        /*0012*/ 	.short	0x0024
        /*0014*/ 	.byte	0x00, 0xf0, 0x11, 0x00


	//----- nvinfo : EIATTR_KPARAM_INFO
	.align		4
.L_41:
        /*0018*/ 	.byte	0x04, 0x17
        /*001a*/ 	.short	(.L_43 - .L_42)
.L_42:
        /*001c*/ 	.word	0x00000000
        /*0020*/ 	.short	0x0004
        /*0022*/ 	.short	0x0020
        /*0024*/ 	.byte	0x00, 0xf0, 0x11, 0x00


	//----- nvinfo : EIATTR_KPARAM_INFO
	.align		4
.L_43:
        /*0028*/ 	.byte	0x04, 0x17
        /*002a*/ 	.short	(.L_45 - .L_44)
.L_44:
        /*002c*/ 	.word	0x00000000
        /*0030*/ 	.short	0x0003
        /*0032*/ 	.short	0x0018
        /*0034*/ 	.byte	0x00, 0xf5, 0x21, 0x00


	//----- nvinfo : EIATTR_KPARAM_INFO
	.align		4
.L_45:
        /*0038*/ 	.byte	0x04, 0x17
        /*003a*/ 	.short	(.L_47 - .L_46)
.L_46:
        /*003c*/ 	.word	0x00000000
        /*0040*/ 	.short	0x0002
        /*0042*/ 	.short	0x0010
        /*0044*/ 	.byte	0x00, 0xf5, 0x21, 0x00


	//----- nvinfo : EIATTR_KPARAM_INFO
	.align		4
.L_47:
        /*0048*/ 	.byte	0x04, 0x17
        /*004a*/ 	.short	(.L_49 - .L_48)
.L_48:
        /*004c*/ 	.word	0x00000000
        /*0050*/ 	.short	0x0001
        /*0052*/ 	.short	0x0008
        /*0054*/ 	.byte	0x00, 0xf5, 0x21, 0x00


	//----- nvinfo : EIATTR_KPARAM_INFO
	.align		4
.L_49:
        /*0058*/ 	.byte	0x04, 0x17
        /*005a*/ 	.short	(.L_51 - .L_50)
.L_50:
        /*005c*/ 	.word	0x00000000
        /*0060*/ 	.short	0x0000
        /*0062*/ 	.short	0x0000
        /*0064*/ 	.byte	0x00, 0xf5, 0x21, 0x00


	//----- nvinfo : EIATTR_SPARSE_MMA_MASK
	.align		4
.L_51:
        /*0068*/ 	.byte	0x03, 0x50
        /*006a*/ 	.short	0x0000


	//----- nvinfo : EIATTR_MAXREG_COUNT
	.align		4
        /*006c*/ 	.byte	0x03, 0x1b
        /*006e*/ 	.short	0x00ff


	//----- nvinfo : EIATTR_MERCURY_ISA_VERSION
	.align		4
        /*0070*/ 	.byte	0x03, 0x5f
        /*0072*/ 	.short	0x0101


	//----- nvinfo : EIATTR_VRC_CTA_INIT_COUNT
	.align		4
        /*0074*/ 	.byte	0x02, 0x4a
	.zero		1
	.zero		1


	//----- nvinfo : EIATTR_EXIT_INSTR_OFFSETS
	.align		4
        /*0078*/ 	.byte	0x04, 0x1c
        /*007a*/ 	.short	(.L_53 - .L_52)


	//   ....[0]....
.L_52:
        /*007c*/ 	.word	0x00000070


	//   ....[1]....
        /*0080*/ 	.word	0x00000e00


	//----- nvinfo : EIATTR_CRS_STACK_SIZE
	.align		4
.L_53:
        /*0084*/ 	.byte	0x04, 0x1e
        /*0086*/ 	.short	(.L_55 - .L_54)
.L_54:
        /*0088*/ 	.word	0x00000000


	//----- nvinfo : EIATTR_CBANK_PARAM_SIZE
	.align		4
.L_55:
        /*008c*/ 	.byte	0x03, 0x19
        /*008e*/ 	.short	0x0028


	//----- nvinfo : EIATTR_PARAM_CBANK
	.align		4
        /*0090*/ 	.byte	0x04, 0x0a
        /*0092*/ 	.short	(.L_57 - .L_56)
	.align		4
.L_56:
        /*0094*/ 	.word	index@(.nv.constant0._Z9calcnormaPfS_S_S_ii)
        /*0098*/ 	.short	0x0380
        /*009a*/ 	.short	0x0028


	//----- nvinfo : EIATTR_SW_WAR
	.align		4
.L_57:
        /*009c*/ 	.byte	0x04, 0x36
        /*009e*/ 	.short	(.L_59 - .L_58)
.L_58:
        /*00a0*/ 	.word	0x00000008
.L_59:


//--------------------- .nv.callgraph             --------------------------
	.section	.nv.callgraph,"",@"SHT_CUDA_CALLGRAPH"
	.align	4
	.sectionentsize	8
	.align		4
        /*0000*/ 	.word	0x00000000
	.align		4
        /*0004*/ 	.word	0xffffffff
	.align		4
        /*0008*/ 	.word	0x00000000
	.align		4
        /*000c*/ 	.word	0xfffffffe
	.align		4
        /*0010*/ 	.word	0x00000000
	.align		4
        /*0014*/ 	.word	0xfffffffd
	.align		4
        /*0018*/ 	.word	0x00000000
	.align		4
        /*001c*/ 	.word	0xfffffffc


//--------------------- .text._Z5scalePfS_S_S_ii  --------------------------
	.section	.text._Z5scalePfS_S_S_ii,"ax",@progbits
	.align	128
        .global         _Z5scalePfS_S_S_ii
        .type           _Z5scalePfS_S_S_ii,@function
        .size           _Z5scalePfS_S_S_ii,(.L_x_30 - _Z5scalePfS_S_S_ii)
        .other          _Z5scalePfS_S_S_ii,@"STO_CUDA_ENTRY STV_DEFAULT"
_Z5scalePfS_S_S_ii:
.text._Z5scalePfS_S_S_ii:
[----:B------:R-:W-:Y:S01]  /*0000*/  LDC R1, c[0x0][0x37c] ;  /* 0x0000df00ff017b82 */ /* 0x000fe20000000800 */
[----:B------:R-:W0:Y:S07]  /*0010*/  S2R R0, SR_TID.X ;  /* 0x0000000000007919 */ /* 0x000e2e0000002100 */
[----:B------:R-:W1:Y:S01]  /*0020*/  LDC R2, c[0x0][0x364] ;  /* 0x0000d900ff027b82 */ /* 0x000e620000000800 */
[----:B------:R-:W2:Y:S01]  /*0030*/  LDCU.64 UR6, c[0x0][0x3a0] ;  /* 0x00007400ff0677ac */ /* 0x000ea20008000a00 */
[----:B------:R-:W1:Y:S06]  /*0040*/  S2R R5, SR_TID.Y ;  /* 0x0000000000057919 */ /* 0x000e6c0000002200 */
[----:B------:R-:W0:Y:S08]  /*0050*/  S2UR UR5, SR_CTAID.X ;  /* 0x00000000000579c3 */ /* 0x000e300000002500 */
[----:B------:R-:W0:Y:S08]  /*0060*/  LDC R3, c[0x0][0x360] ;  /* 0x0000d800ff037b82 */ /* 0x000e300000000800 */
[----:B------:R-:W1:Y:S01]  /*0070*/  S2UR UR4, SR_CTAID.Y ;  /* 0x00000000000479c3 */ /* 0x000e620000002600 */
[----:B0-----:R-:W-:-:S05]  /*0080*/  IMAD R3, R3, UR5, R0 ;  /* 0x0000000503037c24 */ /* 0x001fca000f8e0200 */
[----:B--2---:R-:W-:Y:S01]  /*0090*/  ISETP.GE.AND P0, PT, R3, UR7, PT ;  /* 0x0000000703007c0c */ /* 0x004fe2000bf06270 */
[----:B-1----:R-:W-:-:S05]  /*00a0*/  IMAD R2, R2, UR4, R5 ;  /* 0x0000000402027c24 */ /* 0x002fca000f8e0205 */
[----:B------:R-:W-:-:S13]  /*00b0*/  ISETP.GE.OR P0, PT, R2, UR6, P0 ;  /* 0x0000000602007c0c */ /* 0x000fda0008706670 */
[----:B------:R-:W-:Y:S05]  /*00c0*/  @P0 EXIT ;  /* 0x000000000000094d */ /* 0x000fea0003800000 */
[----:B------:R-:W0:Y:S01]  /*00d0*/  LDC.64 R8, c[0x0][0x390] ;  /* 0x0000e400ff087b82 */ /* 0x000e220000000a00 */
[----:B------:R-:W1:Y:S07]  /*00e0*/  LDCU.64 UR4, c[0x0][0x358] ;  /* 0x00006b00ff0477ac */ /* 0x000e6e0008000a00 */
[----:B------:R-:W2:Y:S01]  /*00f0*/  LDC.64 R4, c[0x0][0x380] ;  /* 0x0000e000ff047b82 */ /* 0x000ea20000000a00 */
[C---:B------:R-:W-:Y:S02]  /*0100*/  IMAD R6, R2.reuse, UR7, R3 ;  /* 0x0000000702067c24 */ /* 0x040fe4000f8e0203 */
[----:B0-----:R-:W-:-:S06]  /*0110*/  IMAD.WIDE.U32 R8, R2, 0x4, R8 ;  /* 0x0000000402087825 */ /* 0x001fcc00078e0008 */
[----:B-1----:R-:W3:Y:S01]  /*0120*/  LDG.E R9, desc[UR4][R8.64] ;  /* 0x0000000408097981 */ /* 0x002ee2000c1e1900 */
[----:B--2---:R-:W-:-:S05]  /*0130*/  IMAD.WIDE R4, R6, 0x4, R4 ;  /* 0x0000000406047825 */ /* 0x004fca00078e0204 */
[----:B------:R-:W2:Y:S01]  /*0140*/  LDG.E R0, desc[UR4][R4.64] ;  /* 0x0000000404007981 */ /* 0x000ea2000c1e1900 */
[----:B------:R-:W-:Y:S01]  /*0150*/  BSSY.RECONVERGENT B0, `(.L_x_0) ;  /* 0x000000d000007945 */ /* 0x000fe20003800200 */
[----:B---3--:R-:W0:Y:S08]  /*0160*/  MUFU.RCP R10, R9 ;  /* 0x00000009000a7308 */ /* 0x008e300000001000 */
[----:B--2---:R-:W1:Y:S01]  /*0170*/  FCHK P0, R0, R9 ;  /* 0x0000000900007302 */ /* 0x004e620000000000 */
[----:B0-----:R-:W-:-:S04]  /*0180*/  FFMA R3, -R9, R10, 1 ;  /* 0x3f80000009037423 */ /* 0x001fc8000000010a */
[----:B------:R-:W-:-:S04]  /*0190*/  FFMA R3, R10, R3, R10 ;  /* 0x000000030a037223 */ /* 0x000fc8000000000a */
[----:B------:R-:W-:-:S04]  /*01a0*/  FFMA R10, R0, R3, RZ ;  /* 0x00000003000a7223 */ /* 0x000fc800000000ff */
[----:B------:R-:W-:-:S04]  /*01b0*/  FFMA R7, -R9, R10, R0 ;  /* 0x0000000a09077223 */ /* 0x000fc80000000100 */
[----:B------:R-:W-:Y:S01]  /*01c0*/  FFMA R13, R3, R7, R10 ;  /* 0x00000007030d7223 */ /* 0x000fe2000000000a */
[----:B-1----:R-:W-:Y:S06]  /*01d0*/  @!P0 BRA `(.L_x_1) ;  /* 0x0000000000108947 */ /* 0x002fec0003800000 */
[----:B------:R-:W-:Y:S01]  /*01e0*/  IMAD.MOV.U32 R3, RZ, RZ, R9 ;  /* 0x000000ffff037224 */ /* 0x000fe200078e0009 */
[----:B------:R-:W-:-:S07]  /*01f0*/  MOV R8, 0x210 ;  /* 0x0000021000087802 */ /* 0x000fce0000000f00 */
[----:B------:R-:W-:Y:S05]  /*0200*/  CALL.REL.NOINC `($__internal_0_$__cuda_sm3x_div_rn_noftz_f32_slowpath) ;  /* 0x0000000000607944 */ /* 0x000fea0003c00000 */
[----:B------:R-:W-:-:S07]  /*0210*/  IMAD.MOV.U32 R13, RZ, RZ, R0 ;  /* 0x000000ffff0d7224 */ /* 0x000fce00078e0000 */
.L_x_1:
[----:B------:R-:W-:Y:S05]  /*0220*/  BSYNC.RECONVERGENT B0 ;  /* 0x0000000000007941 */ /* 0x000fea0003800200 */
.L_x_0:
[----:B------:R-:W0:Y:S01]  /*0230*/  LDC.64 R10, c[0x0][0x398] ;  /* 0x0000e600ff0a7b82 */ /* 0x000e220000000a00 */
[----:B------:R1:W-:Y:S07]  /*0240*/  STG.E desc[UR4][R4.64], R13 ;  /* 0x0000000d04007986 */ /* 0x0003ee000c101904 */
[----:B------:R-:W2:Y:S01]  /*0250*/  LDC.64 R8, c[0x0][0x388] ;  /* 0x0000e200ff087b82 */ /* 0x000ea20000000a00 */
[----:B0-----:R-:W-:-:S06]  /*0260*/  IMAD.WIDE.U32 R2, R2, 0x4, R10 ;  /* 0x0000000402027825 */ /* 0x001fcc00078e000a */
[----:B------:R-:W3:Y:S01]  /*0270*/  LDG.E R3, desc[UR4][R2.64] ;  /* 0x0000000402037981 */ /* 0x000ee2000c1e1900 */
[----:B--2---:R-:W-:-:S05]  /*0280*/  IMAD.WIDE R6, R6, 0x4, R8 ;  /* 0x0000000406067825 */ /* 0x004fca00078e0208 */
[----:B------:R-:W2:Y:S01]  /*0290*/  LDG.E R0, desc[UR4][R6.64] ;  /* 0x0000000406007981 */ /* 0x000ea2000c1e1900 */
[----:B------:R-:W-:Y:S01]  /*02a0*/  BSSY.RECONVERGENT B0, `(.L_x_2) ;  /* 0x000000c000007945 */ /* 0x000fe20003800200 */
[----:B---3--:R-:W0:Y:S08]  /*02b0*/  MUFU.RCP R8, R3 ;  /* 0x0000000300087308 */ /* 0x008e300000001000 */
[----:B--2---:R-:W2:Y:S01]  /*02c0*/  FCHK P0, R0, R3 ;  /* 0x0000000300007302 */ /* 0x004ea20000000000 */
[----:B0-----:R-:W-:-:S04]  /*02d0*/  FFMA R9, -R3, R8, 1 ;  /* 0x3f80000003097423 */ /* 0x001fc80000000108 */
[----:B------:R-:W-:-:S04]  /*02e0*/  FFMA R9, R8, R9, R8 ;  /* 0x0000000908097223 */ /* 0x000fc80000000008 */
[----:B------:R-:W-:-:S04]  /*02f0*/  FFMA R8, R0, R9, RZ ;  /* 0x0000000900087223 */ /* 0x000fc800000000ff */
[----:B------:R-:W-:-:S04]  /*0300*/  FFMA R10, -R3, R8, R0 ;  /* 0x00000008030a7223 */ /* 0x000fc80000000100 */
[----:B------:R-:W-:Y:S01]  /*0310*/  FFMA R9, R9, R10, R8 ;  /* 0x0000000a09097223 */ /* 0x000fe20000000008 */
[----:B-12---:R-:W-:Y:S06]  /*0320*/  @!P0 BRA `(.L_x_3) ;  /* 0x00000000000c8947 */ /* 0x006fec0003800000 */
[----:B------:R-:W-:-:S07]  /*0330*/  MOV R8, 0x350 ;  /* 0x0000035000087802 */ /* 0x000fce0000000f00 */
[----:B------:R-:W-:Y:S05]  /*0340*/  CALL.REL.NOINC `($__internal_0_$__cuda_sm3x_div_rn_noftz_f32_slowpath) ;  /* 0x0000000000107944 */ /* 0x000fea0003c00000 */
[----:B------:R-:W-:-:S07]  /*0350*/  IMAD.MOV.U32 R9, RZ, RZ, R0 ;  /* 0x000000ffff097224 */ /* 0x000fce00078e0000 */
.L_x_3:
[----:B------:R-:W-:Y:S05]  /*0360*/  BSYNC.RECONVERGENT B0 ;  /* 0x0000000000007941 */ /* 0x000fea0003800200 */
.L_x_2:
[----:B------:R-:W-:Y:S01]  /*0370*/  STG.E desc[UR4][R6.64], R9 ;  /* 0x0000000906007986 */ /* 0x000fe2000c101904 */
[----:B------:R-:W-:Y:S05]  /*0380*/  EXIT ;  /* 0x000000000000794d */ /* 0x000fea0003800000 */
        .weak           $__internal_0_$__cuda_sm3x_div_rn_noftz_f32_slowpath
        .type           $__internal_0_$__cuda_sm3x_div_rn_noftz_f32_slowpath,@function
        .size           $__internal_0_$__cuda_sm3x_div_rn_noftz_f32_slowpath,(.L_x_30 - $__internal_0_$__cuda_sm3x_div_rn_noftz_f32_slowpath)
$__internal_0_$__cuda_sm3x_div_rn_noftz_f32_slowpath:
[----:B------:R-:W-:Y:S01]  /*0390*/  SHF.R.U32.HI R10, RZ, 0x17, R3 ;  /* 0x00000017ff0a7819 */ /* 0x000fe20000011603 */
[----:B------:R-:W-:Y:S01]  /*03a0*/  BSSY.RECONVERGENT B1, `(.L_x_4) ;  /* 0x0000062000017945 */ /* 0x000fe20003800200 */
[----:B------:R-:W-:Y:S02]  /*03b0*/  SHF.R.U32.HI R9, RZ, 0x17, R0 ;  /* 0x00000017ff097819 */ /* 0x000fe40000011600 */
[----:B------:R-:W-:Y:S02]  /*03c0*/  LOP3.LUT R10, R10, 0xff, RZ, 0xc0, !PT ;  /* 0x000000ff0a0a7812 */ /* 0x000fe400078ec0ff */
[----:B------:R-:W-:-:S03]  /*03d0*/  LOP3.LUT R14, R9, 0xff, RZ, 0xc0, !PT ;  /* 0x000000ff090e7812 */ /* 0x000fc600078ec0ff */
[----:B------:R-:W-:Y:S02]  /*03e0*/  VIADD R12, R10, 0xffffffff ;  /* 0xffffffff0a0c7836 */ /* 0x000fe40000000000 */
[----:B------:R-:W-:-:S03]  /*03f0*/  VIADD R11, R14, 0xffffffff ;  /* 0xffffffff0e0b7836 */ /* 0x000fc60000000000 */
[----:B------:R-:W-:-:S04]  /*0400*/  ISETP.GT.U32.AND P0, PT, R12, 0xfd, PT ;  /* 0x000000fd0c00780c */ /* 0x000fc80003f04070 */
[----:B------:R-:W-:-:S13]  /*0410*/  ISETP.GT.U32.OR P0, PT, R11, 0xfd, P0 ;  /* 0x000000fd0b00780c */ /* 0x000fda0000704470 */
[----:B------:R-:W-:Y:S01]  /*0420*/  @!P0 IMAD.MOV.U32 R9, RZ, RZ, RZ ;  /* 0x000000ffff098224 */ /* 0x000fe200078e00ff */
[----:B------:R-:W-:Y:S06]  /*0430*/  @!P0 BRA `(.L_x_5) ;  /* 0x00000000005c8947 */ /* 0x000fec0003800000 */
[----:B------:R-:W-:Y:S02]  /*0440*/  FSETP.GTU.FTZ.AND P0, PT, |R0|, +INF , PT ;  /* 0x7f8000000000780b */ /* 0x000fe40003f1c200 */
[----:B------:R-:W-:-:S04]  /*0450*/  FSETP.GTU.FTZ.AND P1, PT, |R3|, +INF , PT ;  /* 0x7f8000000300780b */ /* 0x000fc80003f3c200 */
[----:B------:R-:W-:-:S13]  /*0460*/  PLOP3.LUT P0, PT, P0, P1, PT, 0xf8, 0x8f ;  /* 0x00000000008f781c */ /* 0x000fda0000703f70 */
[----:B------:R-:W-:Y:S05]  /*0470*/  @P0 BRA `(.L_x_6) ;  /* 0x00000004004c0947 */ /* 0x000fea0003800000 */
[----:B------:R-:W-:-:S13]  /*0480*/  LOP3.LUT P0, RZ, R3, 0x7fffffff, R0, 0xc8, !PT ;  /* 0x7fffffff03ff7812 */ /* 0x000fda000780c800 */
[----:B------:R-:W-:Y:S05]  /*0490*/  @!P0 BRA `(.L_x_7) ;  /* 0x00000004003c8947 */ /* 0x000fea0003800000 */
[C---:B------:R-:W-:Y:S02]  /*04a0*/  FSETP.NEU.FTZ.AND P2, PT, |R0|.reuse, +INF , PT ;  /* 0x7f8000000000780b */ /* 0x040fe40003f5d200 */
[----:B------:R-:W-:Y:S02]  /*04b0*/  FSETP.NEU.FTZ.AND P1, PT, |R3|, +INF , PT ;  /* 0x7f8000000300780b */ /* 0x000fe40003f3d200 */
[----:B------:R-:W-:-:S11]  /*04c0*/  FSETP.NEU.FTZ.AND P0, PT, |R0|, +INF , PT ;  /* 0x7f8000000000780b */ /* 0x000fd60003f1d200 */
[----:B------:R-:W-:Y:S05]  /*04d0*/  @!P1 BRA !P2, `(.L_x_7) ;  /* 0x00000004002c9947 */ /* 0x000fea0005000000 */
[----:B------:R-:W-:-:S04]  /*04e0*/  LOP3.LUT P2, RZ, R0, 0x7fffffff, RZ, 0xc0, !PT ;  /* 0x7fffffff00ff7812 */ /* 0x000fc8000784c0ff */
[----:B------:R-:W-:-:S13]  /*04f0*/  PLOP3.LUT P1, PT, P1, P2, PT, 0x2f, 0xf2 ;  /* 0x0000000000f2781c */ /* 0x000fda0000f24577 */
[----:B------:R-:W-:Y:S05]  /*0500*/  @P1 BRA `(.L_x_8) ;  /* 0x0000000400181947 */ /* 0x000fea0003800000 */
[----:B------:R-:W-:-:S04]  /*0510*/  LOP3.LUT P1, RZ, R3, 0x7fffffff, RZ, 0xc0, !PT ;  /* 0x7fffffff03ff7812 */ /* 0x000fc8000782c0ff */
[----:B------:R-:W-:-:S13]  /*0520*/  PLOP3.LUT P0, PT, P0, P1, PT, 0x2f, 0xf2 ;  /* 0x0000000000f2781c */ /* 0x000fda0000702577 */
[----:B------:R-:W-:Y:S05]  /*0530*/  @P0 BRA `(.L_x_9) ;  /* 0x0000000400000947 */ /* 0x000fea0003800000 */
[----:B------:R-:W-:Y:S02]  /*0540*/  ISETP.GE.AND P0, PT, R11, RZ, PT ;  /* 0x000000ff0b00720c */ /* 0x000fe40003f06270 */
[----:B------:R-:W-:-:S11]  /*0550*/  ISETP.GE.AND P1, PT, R12, RZ, PT ;  /* 0x000000ff0c00720c */ /* 0x000fd60003f26270 */
[----:B------:R-:W-:Y:S02]  /*0560*/  @P0 IMAD.MOV.U32 R9, RZ, RZ, RZ ;  /* 0x000000ffff090224 */ /* 0x000fe400078e00ff */
[----:B------:R-:W-:Y:S01]  /*0570*/  @!P0 FFMA R0, R0, 1.84467440737095516160e+19, RZ ;  /* 0x5f80000000008823 */ /* 0x000fe200000000ff */
[----:B------:R-:W-:Y:S02]  /*0580*/  @!P0 IMAD.MOV.U32 R9, RZ, RZ, -0x40 ;  /* 0xffffffc0ff098424 */ /* 0x000fe400078e00ff */
[----:B------:R-:W-:Y:S02]  /*0590*/  @!P1 FFMA R3, R3, 1.84467440737095516160e+19, RZ ;  /* 0x5f80000003039823 */ /* 0x000fe400000000ff */
[----:B------:R-:W-:-:S07]  /*05a0*/  @!P1 VIADD R9, R9, 0x40 ;  /* 0x0000004009099836 */ /* 0x000fce0000000000 */
.L_x_5:
[----:B------:R-:W-:Y:S01]  /*05b0*/  LEA R12, R10, 0xc0800000, 0x17 ;  /* 0xc08000000a0c7811 */ /* 0x000fe200078eb8ff */
[----:B------:R-:W-:Y:S04]  /*05c0*/  BSSY.RECONVERGENT B2, `(.L_x_10) ;  /* 0x0000036000027945 */ /* 0x000fe80003800200 */
[----:B------:R-:W-:Y:S02]  /*05d0*/  IMAD.IADD R12, R3, 0x1, -R12 ;  /* 0x00000001030c7824 */ /* 0x000fe400078e0a0c */
[----:B------:R-:W-:Y:S02]  /*05e0*/  VIADD R3, R14, 0xffffff81 ;  /* 0xffffff810e037836 */ /* 0x000fe40000000000 */
[----:B------:R-:W0:Y:S01]  /*05f0*/  MUFU.RCP R11, R12 ;  /* 0x0000000c000b7308 */ /* 0x000e220000001000 */
[----:B------:R-:W-:Y:S01]  /*0600*/  FADD.FTZ R13, -R12, -RZ ;  /* 0x800000ff0c0d7221 */ /* 0x000fe20000010100 */
[C---:B------:R-:W-:Y:S01]  /*0610*/  IMAD R0, R3.reuse, -0x800000, R0 ;  /* 0xff80000003007824 */ /* 0x040fe200078e0200 */
[----:B------:R-:W-:-:S05]  /*0620*/  IADD3 R10, PT, PT, R3, 0x7f, -R10 ;  /* 0x0000007f030a7810 */ /* 0x000fca0007ffe80a */
[----:B------:R-:W-:Y:S02]  /*0630*/  IMAD.IADD R10, R10, 0x1, R9 ;  /* 0x000000010a0a7824 */ /* 0x000fe400078e0209 */
[----:B0-----:R-:W-:-:S04]  /*0640*/  FFMA R14, R11, R13, 1 ;  /* 0x3f8000000b0e7423 */ /* 0x001fc8000000000d */
[----:B------:R-:W-:-:S04]  /*0650*/  FFMA R16, R11, R14, R11 ;  /* 0x0000000e0b107223 */ /* 0x000fc8000000000b */
[----:B------:R-:W-:-:S04]  /*0660*/  FFMA R11, R0, R16, RZ ;  /* 0x00000010000b7223 */ /* 0x000fc800000000ff */
[----:B------:R-:W-:-:S04]  /*0670*/  FFMA R14, R13, R11, R0 ;  /* 0x0000000b0d0e7223 */ /* 0x000fc80000000000 */
[----:B------:R-:W-:-:S04]  /*0680*/  FFMA R11, R16, R14, R11 ;  /* 0x0000000e100b7223 */ /* 0x000fc8000000000b */
[----:B------:R-:W-:-:S04]  /*0690*/  FFMA R14, R13, R11, R0 ;  /* 0x0000000b0d0e7223 */ /* 0x000fc80000000000 */
[----:B------:R-:W-:-:S05]  /*06a0*/  FFMA R0, R16, R14, R11 ;  /* 0x0000000e10007223 */ /* 0x000fca000000000b */
[----:B------:R-:W-:-:S04]  /*06b0*/  SHF.R.U32.HI R3, RZ, 0x17, R0 ;  /* 0x00000017ff037819 */ /* 0x000fc80000011600 */
[----:B------:R-:W-:-:S05]  /*06c0*/  LOP3.LUT R3, R3, 0xff, RZ, 0xc0, !PT ;  /* 0x000000ff03037812 */ /* 0x000fca00078ec0ff */
[----:B------:R-:W-:-:S04]  /*06d0*/  IMAD.IADD R13, R3, 0x1, R10 ;  /* 0x00000001030d7824 */ /* 0x000fc800078e020a */
[----:B------:R-:W-:-:S05]  /*06e0*/  VIADD R3, R13, 0xffffffff ;  /* 0xffffffff0d037836 */ /* 0x000fca0000000000 */
[----:B------:R-:W-:-:S13]  /*06f0*/  ISETP.GE.U32.AND P0, PT, R3, 0xfe, PT ;  /* 0x000000fe0300780c */ /* 0x000fda0003f06070 */
[----:B------:R-:W-:Y:S05]  /*0700*/  @!P0 BRA `(.L_x_11) ;  /* 0x0000000000808947 */ /* 0x000fea0003800000 */
[----:B------:R-:W-:-:S13]  /*0710*/  ISETP.GT.AND P0, PT, R13, 0xfe, PT ;  /* 0x000000fe0d00780c */ /* 0x000fda0003f04270 */
[----:B------:R-:W-:Y:S05]  /*0720*/  @P0 BRA `(.L_x_12) ;  /* 0x00000000006c0947 */ /* 0x000fea0003800000 */
[----:B------:R-:W-:-:S13]  /*0730*/  ISETP.GE.AND P0, PT, R13, 0x1, PT ;  /* 0x000000010d00780c */ /* 0x000fda0003f06270 */
[----:B------:R-:W-:Y:S05]  /*0740*/  @P0 BRA `(.L_x_13) ;  /* 0x0000000000740947 */ /* 0x000fea0003800000 */
[----:B------:R-:W-:Y:S02]  /*0750*/  ISETP.GE.AND P0, PT, R13, -0x18, PT ;  /* 0xffffffe80d00780c */ /* 0x000fe40003f06270 */
[----:B------:R-:W-:-:S11]  /*0760*/  LOP3.LUT R0, R0, 0x80000000, RZ, 0xc0, !PT ;  /* 0x8000000000007812 */ /* 0x000fd600078ec0ff */
[----:B------:R-:W-:Y:S05]  /*0770*/  @!P0 BRA `(.L_x_13) ;  /* 0x0000000000688947 */ /* 0x000fea0003800000 */
[CCC-:B------:R-:W-:Y:S01]  /*0780*/  FFMA.RZ R3, R16.reuse, R14.reuse, R11.reuse ;  /* 0x0000000e10037223 */ /* 0x1c0fe2000000c00b */
[C---:B------:R-:W-:Y:S02]  /*0790*/  VIADD R12, R13.reuse, 0x20 ;  /* 0x000000200d0c7836 */ /* 0x040fe40000000000 */
[CCC-:B------:R-:W-:Y:S01]  /*07a0*/  FFMA.RM R10, R16.reuse, R14.reuse, R11.reuse ;  /* 0x0000000e100a7223 */ /* 0x1c0fe2000000400b */
[----:B------:R-:W-:Y:S02]  /*07b0*/  ISETP.NE.AND P2, PT, R13, RZ, PT ;  /* 0x000000ff0d00720c */ /* 0x000fe40003f45270 */
[----:B------:R-:W-:Y:S01]  /*07c0*/  LOP3.LUT R9, R3, 0x7fffff, RZ, 0xc0, !PT ;  /* 0x007fffff03097812 */ /* 0x000fe200078ec0ff */
[----:B------:R-:W-:Y:S01]  /*07d0*/  FFMA.RP R3, R16, R14, R11 ;  /* 0x0000000e10037223 */ /* 0x000fe2000000800b */
[----:B------:R-:W-:Y:S01]  /*07e0*/  IMAD.MOV R11, RZ, RZ, -R13 ;  /* 0x000000ffff0b7224 */ /* 0x000fe200078e0a0d */
[----:B------:R-:W-:Y:S02]  /*07f0*/  ISETP.NE.AND P1, PT, R13, RZ, PT ;  /* 0x000000ff0d00720c */ /* 0x000fe40003f25270 */
[----:B------:R-:W-:-:S02]  /*0800*/  LOP3.LUT R9, R9, 0x800000, RZ, 0xfc, !PT ;  /* 0x0080000009097812 */ /* 0x000fc400078efcff */
[----:B------:R-:W-:Y:S02]  /*0810*/  FSETP.NEU.FTZ.AND P0, PT, R3, R10, PT ;  /* 0x0000000a0300720b */ /* 0x000fe40003f1d000 */
[----:B------:R-:W-:Y:S02]  /*0820*/  SHF.L.U32 R12, R9, R12, RZ ;  /* 0x0000000c090c7219 */ /* 0x000fe400000006ff */
[----:B------:R-:W-:Y:S02]  /*0830*/  SEL R10, R11, RZ, P2 ;  /* 0x000000ff0b0a7207 */ /* 0x000fe40001000000 */
[----:B------:R-:W-:Y:S02]  /*0840*/  ISETP.NE.AND P1, PT, R12, RZ, P1 ;  /* 0x000000ff0c00720c */ /* 0x000fe40000f25270 */
[----:B------:R-:W-:Y:S02]  /*0850*/  SHF.R.U32.HI R10, RZ, R10, R9 ;  /* 0x0000000aff0a7219 */ /* 0x000fe40000011609 */
[----:B------:R-:W-:-:S02]  /*0860*/  PLOP3.LUT P0, PT, P0, P1, PT, 0xf8, 0x8f ;  /* 0x00000000008f781c */ /* 0x000fc40000703f70 */
[----:B------:R-:W-:Y:S02]  /*0870*/  SHF.R.U32.HI R12, RZ, 0x1, R10 ;  /* 0x00000001ff0c7819 */ /* 0x000fe4000001160a */
[----:B------:R-:W-:-:S04]  /*0880*/  SEL R3, RZ, 0x1, !P0 ;  /* 0x00000001ff037807 */ /* 0x000fc80004000000 */
[----:B------:R-:W-:-:S04]  /*0890*/  LOP3.LUT R3, R3, 0x1, R12, 0xf8, !PT ;  /* 0x0000000103037812 */ /* 0x000fc800078ef80c */
[----:B------:R-:W-:-:S05]  /*08a0*/  LOP3.LUT R3, R3, R10, RZ, 0xc0, !PT ;  /* 0x0000000a03037212 */ /* 0x000fca00078ec0ff */
[----:B------:R-:W-:-:S05]  /*08b0*/  IMAD.IADD R3, R12, 0x1, R3 ;  /* 0x000000010c037824 */ /* 0x000fca00078e0203 */
[----:B------:R-:W-:Y:S01]  /*08c0*/  LOP3.LUT R0, R3, R0, RZ, 0xfc, !PT ;  /* 0x0000000003007212 */ /* 0x000fe200078efcff */
[----:B------:R-:W-:Y:S06]  /*08d0*/  BRA `(.L_x_13) ;  /* 0x0000000000107947 */ /* 0x000fec0003800000 */
.L_x_12:
[----:B------:R-:W-:-:S04]  /*08e0*/  LOP3.LUT R0, R0, 0x80000000, RZ, 0xc0, !PT ;  /* 0x8000000000007812 */ /* 0x000fc800078ec0ff */
[----:B------:R-:W-:Y:S01]  /*08f0*/  LOP3.LUT R0, R0, 0x7f800000, RZ, 0xfc, !PT ;  /* 0x7f80000000007812 */ /* 0x000fe200078efcff */
[----:B------:R-:W-:Y:S06]  /*0900*/  BRA `(.L_x_13) ;  /* 0x0000000000047947 */ /* 0x000fec0003800000 */
.L_x_11:
[----:B------:R-:W-:-:S07]  /*0910*/  IMAD R0, R10, 0x800000, R0 ;  /* 0x008000000a007824 */ /* 0x000fce00078e0200 */
.L_x_13:
[----:B------:R-:W-:Y:S05]  /*0920*/  BSYNC.RECONVERGENT B2 ;  /* 0x0000000000027941 */ /* 0x000fea0003800200 */
.L_x_10:
[----:B------:R-:W-:Y:S05]  /*0930*/  BRA `(.L_x_14) ;  /* 0x0000000000207947 */ /* 0x000fea0003800000 */
.L_x_9:
[----:B------:R-:W-:-:S04]  /*0940*/  LOP3.LUT R0, R3, 0x80000000, R0, 0x48, !PT ;  /* 0x8000000003007812 */ /* 0x000fc800078e4800 */
[----:B------:R-:W-:Y:S01]  /*0950*/  LOP3.LUT R0, R0, 0x7f800000, RZ, 0xfc, !PT ;  /* 0x7f80000000007812 */ /* 0x000fe200078efcff */
[----:B------:R-:W-:Y:S06]  /*0960*/  BRA `(.L_x_14) ;  /* 0x0000000000147947 */ /* 0x000fec0003800000 */
.L_x_8:
[----:B------:R-:W-:Y:S01]  /*0970*/  LOP3.LUT R0, R3, 0x80000000, R0, 0x48, !PT ;  /* 0x8000000003007812 */ /* 0x000fe200078e4800 */
[----:B------:R-:W-:Y:S06]  /*0980*/  BRA `(.L_x_14) ;  /* 0x00000000000c7947 */ /* 0x000fec0003800000 */
.L_x_7:
[----:B------:R-:W0:Y:S01]  /*0990*/  MUFU.RSQ R0, -QNAN ;  /* 0xffc0000000007908 */ /* 0x000e220000001400 */
[----:B------:R-:W-:Y:S05]  /*09a0*/  BRA `(.L_x_14) ;  /* 0x0000000000047947 */ /* 0x000fea0003800000 */
.L_x_6:
[----:B------:R-:W-:-:S07]  /*09b0*/  FADD.FTZ R0, R0, R3 ;  /* 0x0000000300007221 */ /* 0x000fce0000010000 */
.L_x_14:
[----:B------:R-:W-:Y:S05]  /*09c0*/  BSYNC.RECONVERGENT B1 ;  /* 0x0000000000017941 */ /* 0x000fea0003800200 */
.L_x_4:
[----:B------:R-:W-:-:S04]  /*09d0*/  IMAD.MOV.U32 R9, RZ, RZ, 0x0 ;  /* 0x00000000ff097424 */ /* 0x000fc800078e00ff */
[----:B0-----:R-:W-:Y:S05]  /*09e0*/  RET.REL.NODEC R8 `(_Z5scalePfS_S_S_ii) ;  /* 0xfffffff408847950 */ /* 0x001fea0003c3ffff */
.L_x_15:
[----:B------:R-:W-:-:S00]  /*09f0*/  BRA `(.L_x_15) ;  /* 0xfffffffc00fc7947 */ /* 0x000fc0000383ffff */
[----:B------:R-:W-:-:S00]  /*0a00*/  NOP ;  /* 0x0000000000007918 */ /* 0x000fc00000000000 */
[----:B------:R-:W-:-:S00]  /*0a10*/  NOP ;  /* 0x0000000000007918 */ /* 0x000fc00000000000 */
[----:B------:R-:W-:-:S00]  /*0a20*/  NOP ;  /* 0x0000000000007918 */ /* 0x000fc00000000000 */
[----:B------:R-:W-:-:S00]  /*0a30*/  NOP ;  /* 0x0000000000007918 */ /* 0x000fc00000000000 */
[----:B------:R-:W-:-:S00]  /*0a40*/  NOP ;  /* 0x0000000000007918 */ /* 0x000fc00000000000 */
[----:B------:R-:W-:-:S00]  /*0a50*/  NOP ;  /* 0x0000000000007918 */ /* 0x000fc00000000000 */
[----:B------:R-:W-:-:S00]  /*0a60*/  NOP ;  /* 0x0000000000007918 */ /* 0x000fc00000000000 */
[----:B------:R-:W-:-:S00]  /*0a70*/  NOP ;  /* 0x0000000000007918 */ /* 0x000fc00000000000 */
.L_x_30:


//--------------------- .text._Z9calcnormaPfS_S_S_ii --------------------------
	.section	.text._Z9calcnormaPfS_S_S_ii,"ax",@progbits
	.align	128
        .global         _Z9calcnormaPfS_S_S_ii
        .type           _Z9calcnormaPfS_S_S_ii,@function
        .size           _Z9calcnormaPfS_S_S_ii,(.L_x_31 - _Z9calcnormaPfS_S_S_ii)
        .other          _Z9calcnormaPfS_S_S_ii,@"STO_CUDA_ENTRY STV_DEFAULT"
_Z9calcnormaPfS_S_S_ii:
.text._Z9calcnormaPfS_S_S_ii:
[----:B------:R-:W-:Y:S01]  /*0000*/  LDC R1, c[0x0][0x37c] ;  /* 0x0000df00ff017b82 */ /* 0x000fe20000000800 */
[----:B------:R-:W0:Y:S07]  /*0010*/  S2R R3, SR_TID.X ;  /* 0x0000000000037919 */ /* 0x000e2e0000002100 */
[----:B------:R-:W0:Y:S01]  /*0020*/  S2UR UR4, SR_CTAID.X ;  /* 0x00000000000479c3 */ /* 0x000e220000002500 */
[----:B------:R-:W1:Y:S07]  /*0030*/  LDCU UR5, c[0x0][0x3a0] ;  /* 0x00007400ff0577ac */ /* 0x000e6e0008000800 */
[----:B------:R-:W0:Y:S02]  /*0040*/  LDC R6, c[0x0][0x360] ;  /* 0x0000d800ff067b82 */ /* 0x000e240000000800 */
[----:B0-----:R-:W-:-:S05]  /*0050*/  IMAD R6, R6, UR4, R3 ;  /* 0x0000000406067c24 */ /* 0x001fca000f8e0203 */
[----:B-1----:R-:W-:-:S13]  /*0060*/  ISETP.GE.AND P0, PT, R6, UR5, PT ;  /* 0x0000000506007c0c */ /* 0x002fda000bf06270 */
[----:B------:R-:W-:Y:S05]  /*0070*/  @P0 EXIT ;  /* 0x000000000000094d */ /* 0x000fea0003800000 */
[----:B------:R-:W0:Y:S01]  /*0080*/  LDCU UR9, c[0x0][0x3a4] ;  /* 0x00007480ff0977ac */ /* 0x000e220008000800 */
[----:B------:R-:W-:Y:S01]  /*0090*/  HFMA2 R26, -RZ, RZ, 0, 0 ;  /* 0x00000000ff1a7431 */ /* 0x000fe200000001ff */
[----:B------:R-:W-:Y:S01]  /*00a0*/  MOV R7, RZ ;  /* 0x000000ff00077202 */ /* 0x000fe20000000f00 */
[----:B------:R-:W1:Y:S01]  /*00b0*/  LDCU.64 UR16, c[0x0][0x358] ;  /* 0x00006b00ff1077ac */ /* 0x000e620008000a00 */
[----:B0-----:R-:W-:-:S09]  /*00c0*/  UISETP.GE.AND UP0, UPT, UR9, 0x1, UPT ;  /* 0x000000010900788c */ /* 0x001fd2000bf06270 */
[----:B-1----:R-:W-:Y:S05]  /*00d0*/  BRA.U !UP0, `(.L_x_16) ;  /* 0x0000000908c07547 */ /* 0x002fea000b800000 */
[----:B------:R-:W-:Y:S02]  /*00e0*/  UISETP.GE.U32.AND UP1, UPT, UR9, 0x10, UPT ;  /* 0x000000100900788c */ /* 0x000fe4000bf26070 */
[----:B------:R-:W-:Y:S01]  /*00f0*/  IMAD R0, R6, UR9, RZ ;  /* 0x0000000906007c24 */ /* 0x000fe2000f8e02ff */
[----:B------:R-:W-:Y:S01]  /*0100*/  ULOP3.LUT UR10, UR9, 0xf, URZ, 0xc0, !UPT ;  /* 0x0000000f090a7892 */ /* 0x000fe2000f8ec0ff */
[----:B------:R-:W-:Y:S01]  /*0110*/  MOV R7, RZ ;  /* 0x000000ff00077202 */ /* 0x000fe20000000f00 */
[----:B------:R-:W-:Y:S01]  /*0120*/  UMOV UR4, URZ ;  /* 0x000000ff00047c82 */ /* 0x000fe20008000000 */
[----:B------:R-:W-:Y:S01]  /*0130*/  MOV R26, RZ ;  /* 0x000000ff001a7202 */ /* 0x000fe20000000f00 */
[----:B------:R-:W-:Y:S02]  /*0140*/  UISETP.NE.AND UP0, UPT, UR10, URZ, UPT ;  /* 0x000000ff0a00728c */ /* 0x000fe4000bf05270 */
[----:B------:R-:W-:Y:S09]  /*0150*/  BRA.U !UP1, `(.L_x_17) ;  /* 0x00000005094c7547 */ /* 0x000ff2000b800000 */
[----:B------:R-:W0:Y:S01]  /*0160*/  LDCU.128 UR12, c[0x0][0x380] ;  /* 0x00007000ff0c77ac */ /* 0x000e220008000c00 */
[----:B------:R-:W-:Y:S01]  /*0170*/  HFMA2 R7, -RZ, RZ, 0, 0 ;  /* 0x00000000ff077431 */ /* 0x000fe200000001ff */
[----:B------:R-:W-:Y:S01]  /*0180*/  MOV R8, R0 ;  /* 0x0000000000087202 */ /* 0x000fe20000000f00 */
[----:B------:R-:W-:-:S04]  /*0190*/  ULOP3.LUT UR4, UR9, 0x7ffffff0, URZ, 0xc0, !UPT ;  /* 0x7ffffff009047892 */ /* 0x000fc8000f8ec0ff */
[----:B------:R-:W-:Y:S02]  /*01a0*/  UIADD3 UR11, UPT, UPT, -UR4, URZ, URZ ;  /* 0x000000ff040b7290 */ /* 0x000fe4000fffe1ff */
[----:B0-----:R-:W-:Y:S02]  /*01b0*/  UIADD3 UR7, UP1, UPT, UR12, 0x20, URZ ;  /* 0x000000200c077890 */ /* 0x001fe4000ff3e0ff */
[----:B------:R-:W-:Y:S02]  /*01c0*/  UIADD3 UR5, UP2, UPT, UR14, 0x20, URZ ;  /* 0x000000200e057890 */ /* 0x000fe4000ff5e0ff */
[----:B------:R-:W-:Y:S02]  /*01d0*/  UIADD3.X UR8, UPT, UPT, URZ, UR13, URZ, UP1, !UPT ;  /* 0x0000000dff087290 */ /* 0x000fe40008ffe4ff */
[----:B------:R-:W-:-:S12]  /*01e0*/  UIADD3.X UR6, UPT, UPT, URZ, UR15, URZ, UP2, !UPT ;  /* 0x0000000fff067290 */ /* 0x000fd800097fe4ff */
.L_x_18:
[----:B------:R-:W-:Y:S02]  /*01f0*/  MOV R4, UR7 ;  /* 0x0000000700047c02 */ /* 0x000fe40008000f00 */
[----:B------:R-:W-:-:S03]  /*0200*/  MOV R5, UR8 ;  /* 0x0000000800057c02 */ /* 0x000fc60008000f00 */
[----:B------:R-:W-:-:S05]  /*0210*/  IMAD.WIDE R4, R8, 0x4, R4 ;  /* 0x0000000408047825 */ /* 0x000fca00078e0204 */
[----:B------:R-:W2:Y:S04]  /*0220*/  LDG.E R15, desc[UR16][R4.64+-0x20] ;  /* 0xffffe010040f7981 */ /* 0x000ea8000c1e1900 */
[----:B------:R-:W3:Y:S04]  /*0230*/  LDG.E R14, desc[UR16][R4.64+-0x1c] ;  /* 0xffffe410040e7981 */ /* 0x000ee8000c1e1900 */
[----:B------:R-:W4:Y:S04]  /*0240*/  LDG.E R16, desc[UR16][R4.64+-0x18] ;  /* 0xffffe81004107981 */ /* 0x000f28000c1e1900 */
[----:B------:R-:W5:Y:S01]  /*0250*/  LDG.E R18, desc[UR16][R4.64+-0x14] ;  /* 0xffffec1004127981 */ /* 0x000f62000c1e1900 */
[----:B------:R-:W-:-:S03]  /*0260*/  MOV R2, UR5 ;  /* 0x0000000500027c02 */ /* 0x000fc60008000f00 */
[----:B------:R-:W5:Y:S01]  /*0270*/  LDG.E R20, desc[UR16][R4.64+-0x10] ;  /* 0xfffff01004147981 */ /* 0x000f62000c1e1900 */
[----:B------:R-:W-:-:S03]  /*0280*/  MOV R3, UR6 ;  /* 0x0000000600037c02 */ /* 0x000fc60008000f00 */
[----:B------:R-:W5:Y:S01]  /*0290*/  LDG.E R17, desc[UR16][R4.64+-0xc] ;  /* 0xfffff41004117981 */ /* 0x000f62000c1e1900 */
[----:B------:R-:W-:-:S03]  /*02a0*/  IMAD.WIDE R2, R8, 0x4, R2 ;  /* 0x0000000408027825 */ /* 0x000fc600078e0202 */
[----:B------:R-:W5:Y:S04]  /*02b0*/  LDG.E R21, desc[UR16][R4.64+0xc] ;  /* 0x00000c1004157981 */ /* 0x000f68000c1e1900 */
        /* <DEDUP_REMOVED lines=11> */
[----:B------:R-:W5:Y:S01]  /*0370*/  LDG.E R25, desc[UR16][R4.64+0x18] ;  /* 0x0000181004197981 */ /* 0x000f62000c1e1900 */
[----:B--2---:R-:W-:-:S03]  /*0380*/  FFMA R15, R15, R15, R26 ;  /* 0x0000000f0f0f7223 */ /* 0x004fc6000000001a */
[----:B------:R0:W2:Y:S01]  /*0390*/  LDG.E R26, desc[UR16][R4.64+0x1c] ;  /* 0x00001c10041a7981 */ /* 0x0000a2000c1e1900 */
[----:B---3--:R-:W-:-:S04]  /*03a0*/  FFMA R15, R14, R14, R15 ;  /* 0x0000000e0e0f7223 */ /* 0x008fc8000000000f */
[----:B----4-:R-:W-:Y:S02]  /*03b0*/  FFMA R15, R16, R16, R15 ;  /* 0x00000010100f7223 */ /* 0x010fe4000000000f */
[----:B------:R-:W3:Y:S02]  /*03c0*/  LDG.E R16, desc[UR16][R4.64+-0x4] ;  /* 0xfffffc1004107981 */ /* 0x000ee4000c1e1900 */
[----:B-----5:R-:W-:Y:S02]  /*03d0*/  FFMA R15, R18, R18, R15 ;  /* 0x00000012120f7223 */ /* 0x020fe4000000000f */
[----:B------:R-:W4:Y:S02]  /*03e0*/  LDG.E R18, desc[UR16][R4.64+0x4] ;  /* 0x0000041004127981 */ /* 0x000f24000c1e1900 */
[----:B------:R-:W-:Y:S02]  /*03f0*/  FFMA R14, R20, R20, R15 ;  /* 0x00000014140e7223 */ /* 0x000fe4000000000f */
[----:B------:R-:W5:Y:S02]  /*0400*/  LDG.E R15, desc[UR16][R4.64+-0x8] ;  /* 0xfffff810040f7981 */ /* 0x000f64000c1e1900 */
[----:B------:R-:W-:-:S02]  /*0410*/  FFMA R14, R17, R17, R14 ;  /* 0x00000011110e7223 */ /* 0x000fc4000000000e */
[----:B------:R-:W2:Y:S04]  /*0420*/  LDG.E R17, desc[UR16][R4.64] ;  /* 0x0000001004117981 */ /* 0x000ea8000c1e1900 */
[----:B------:R-:W4:Y:S01]  /*0430*/  LDG.E R20, desc[UR16][R4.64+0x8] ;  /* 0x0000081004147981 */ /* 0x000f22000c1e1900 */
[----:B------:R-:W-:-:S03]  /*0440*/  FFMA R28, R28, R28, R7 ;  /* 0x0000001c1c1c7223 */ /* 0x000fc60000000007 */
        /* <DEDUP_REMOVED lines=8> */
[----:B------:R-:W0:Y:S04]  /*04d0*/  LDG.E R4, desc[UR16][R2.64+0x14] ;  /* 0x0000141002047981 */ /* 0x000e28000c1e1900 */
[----:B------:R-:W4:Y:S01]  /*04e0*/  LDG.E R5, desc[UR16][R2.64+0x18] ;  /* 0x0000181002057981 */ /* 0x000f22000c1e1900 */
[----:B------:R-:W-:-:S03]  /*04f0*/  FFMA R12, R12, R12, R11 ;  /* 0x0000000c0c0c7223 */ /* 0x000fc6000000000b */
[----:B------:R-:W4:Y:S01]  /*0500*/  LDG.E R11, desc[UR16][R2.64+0x1c] ;  /* 0x00001c10020b7981 */ /* 0x000f22000c1e1900 */
[----:B------:R-:W-:-:S04]  /*0510*/  FFMA R12, R19, R19, R12 ;  /* 0x00000013130c7223 */ /* 0x000fc8000000000c */
[----:B------:R-:W-:-:S04]  /*0520*/  FFMA R12, R23, R23, R12 ;  /* 0x00000017170c7223 */ /* 0x000fc8000000000c */
[----:B------:R-:W-:Y:S01]  /*0530*/  FFMA R12, R27, R27, R12 ;  /* 0x0000001b1b0c7223 */ /* 0x000fe2000000000c */
[----:B------:R-:W-:-:S04]  /*0540*/  UIADD3 UR11, UPT, UPT, UR11, 0x10, URZ ;  /* 0x000000100b0b7890 */ /* 0x000fc8000fffe0ff */
[----:B------:R-:W-:Y:S01]  /*0550*/  UISETP.NE.AND UP1, UPT, UR11, URZ, UPT ;  /* 0x000000ff0b00728c */ /* 0x000fe2000bf25270 */
[----:B------:R-:W-:Y:S01]  /*0560*/  IADD3 R8, PT, PT, R8, 0x10, RZ ;  /* 0x0000001008087810 */ /* 0x000fe20007ffe0ff */
[----:B-----5:R-:W-:-:S04]  /*0570*/  FFMA R15, R15, R15, R14 ;  /* 0x0000000f0f0f7223 */ /* 0x020fc8000000000e */
[----:B---3--:R-:W-:-:S04]  /*0580*/  FFMA R16, R16, R16, R15 ;  /* 0x0000001010107223 */ /* 0x008fc8000000000f */
[----:B--2---:R-:W-:-:S04]  /*0590*/  FFMA R17, R17, R17, R16 ;  /* 0x0000001111117223 */ /* 0x004fc80000000010 */
[----:B----4-:R-:W-:Y:S01]  /*05a0*/  FFMA R17, R18, R18, R17 ;  /* 0x0000001212117223 */ /* 0x010fe20000000011 */
[----:B------:R-:W-:-:S03]  /*05b0*/  FFMA R12, R7, R7, R12 ;  /* 0x00000007070c7223 */ /* 0x000fc6000000000c */
[----:B------:R-:W-:Y:S01]  /*05c0*/  FFMA R20, R20, R20, R17 ;  /* 0x0000001414147223 */ /* 0x000fe20000000011 */
[----:B------:R-:W-:-:S03]  /*05d0*/  FFMA R12, R13, R13, R12 ;  /* 0x0000000d0d0c7223 */ /* 0x000fc6000000000c */
[----:B------:R-:W-:Y:S01]  /*05e0*/  FFMA R21, R21, R21, R20 ;  /* 0x0000001515157223 */ /* 0x000fe20000000014 */
[----:B------:R-:W-:-:S03]  /*05f0*/  FFMA R9, R9, R9, R12 ;  /* 0x0000000909097223 */ /* 0x000fc6000000000c */
[----:B------:R-:W-:Y:S01]  /*0600*/  FFMA R21, R22, R22, R21 ;  /* 0x0000001616157223 */ /* 0x000fe20000000015 */
[----:B------:R-:W-:-:S03]  /*0610*/  FFMA R9, R10, R10, R9 ;  /* 0x0000000a0a097223 */ /* 0x000fc60000000009 */
[----:B------:R-:W-:Y:S01]  /*0620*/  FFMA R24, R24, R24, R21 ;  /* 0x0000001818187223 */ /* 0x000fe20000000015 */
[----:B0-----:R-:W-:-:S03]  /*0630*/  FFMA R4, R4, R4, R9 ;  /* 0x0000000404047223 */ /* 0x001fc60000000009 */
[----:B------:R-:W-:Y:S01]  /*0640*/  FFMA R25, R25, R25, R24 ;  /* 0x0000001919197223 */ /* 0x000fe20000000018 */
[----:B------:R-:W-:-:S03]  /*0650*/  FFMA R4, R5, R5, R4 ;  /* 0x0000000505047223 */ /* 0x000fc60000000004 */
[----:B------:R-:W-:Y:S01]  /*0660*/  FFMA R26, R26, R26, R25 ;  /* 0x0000001a1a1a7223 */ /* 0x000fe20000000019 */
[----:B------:R-:W-:Y:S01]  /*0670*/  FFMA R7, R11, R11, R4 ;  /* 0x0000000b0b077223 */ /* 0x000fe20000000004 */
[----:B------:R-:W-:Y:S06]  /*0680*/  BRA.U UP1, `(.L_x_18) ;  /* 0xfffffff901d87547 */ /* 0x000fec000b83ffff */
.L_x_17:
[----:B------:R-:W-:Y:S05]  /*0690*/  BRA.U !UP0, `(.L_x_16) ;  /* 0x0000000508507547 */ /* 0x000fea000b800000 */
[----:B------:R-:W-:Y:S02]  /*06a0*/  UISETP.GE.U32.AND UP0, UPT, UR10, 0x8, UPT ;  /* 0x000000080a00788c */ /* 0x000fe4000bf06070 */
[----:B------:R-:W-:-:S04]  /*06b0*/  ULOP3.LUT UR6, UR9, 0x7, URZ, 0xc0, !UPT ;  /* 0x0000000709067892 */ /* 0x000fc8000f8ec0ff */
[----:B------:R-:W-:-:S03]  /*06c0*/  UISETP.NE.AND UP1, UPT, UR6, URZ, UPT ;  /* 0x000000ff0600728c */ /* 0x000fc6000bf25270 */
[----:B------:R-:W-:Y:S08]  /*06d0*/  BRA.U !UP0, `(.L_x_19) ;  /* 0x0000000108987547 */ /* 0x000ff0000b800000 */
[----:B------:R-:W0:Y:S01]  /*06e0*/  LDC.64 R4, c[0x0][0x380] ;  /* 0x0000e000ff047b82 */ /* 0x000e220000000a00 */
[----:B------:R-:W-:-:S07]  /*06f0*/  IADD3 R9, PT, PT, R0, UR4, RZ ;  /* 0x0000000400097c10 */ /* 0x000fce000fffe0ff */
[----:B------:R-:W1:Y:S01]  /*0700*/  LDC.64 R2, c[0x0][0x388] ;  /* 0x0000e200ff027b82 */ /* 0x000e620000000a00 */
[----:B0-----:R-:W-:-:S05]  /*0710*/  IMAD.WIDE R4, R9, 0x4, R4 ;  /* 0x0000000409047825 */ /* 0x001fca00078e0204 */
[----:B------:R-:W2:Y:S01]  /*0720*/  LDG.E R19, desc[UR16][R4.64] ;  /* 0x0000001004137981 */ /* 0x000ea2000c1e1900 */
[----:B-1----:R-:W-:-:S03]  /*0730*/  IMAD.WIDE R2, R9, 0x4, R2 ;  /* 0x0000000409027825 */ /* 0x002fc600078e0202 */
[----:B------:R-:W3:Y:S04]  /*0740*/  LDG.E R20, desc[UR16][R4.64+0x4] ;  /* 0x0000041004147981 */ /* 0x000ee8000c1e1900 */
[----:B------:R-:W4:Y:S04]  /*0750*/  LDG.E R18, desc[UR16][R2.64] ;  /* 0x0000001002127981 */ /* 0x000f28000c1e1900 */
        /* <DEDUP_REMOVED lines=13> */
[----:B------:R-:W-:Y:S01]  /*0830*/  UIADD3 UR4, UPT, UPT, UR4, 0x8, URZ ;  /* 0x0000000804047890 */ /* 0x000fe2000fffe0ff */
[----:B--2---:R-:W-:-:S04]  /*0840*/  FFMA R19, R19, R19, R26 ;  /* 0x0000001313137223 */ /* 0x004fc8000000001a */
[----:B---3--:R-:W-:Y:S01]  /*0850*/  FFMA R19, R20, R20, R19 ;  /* 0x0000001414137223 */ /* 0x008fe20000000013 */
[----:B----4-:R-:W-:-:S04]  /*0860*/  FFMA R7, R18, R18, R7 ;  /* 0x0000001212077223 */ /* 0x010fc80000000007 */
[----:B-----5:R-:W-:Y:S01]  /*0870*/  FFMA R7, R22, R22, R7 ;  /* 0x0000001616077223 */ /* 0x020fe20000000007 */
        /* <DEDUP_REMOVED lines=11> */
[----:B------:R-:W-:-:S07]  /*0930*/  FFMA R7, R17, R17, R8 ;  /* 0x0000001111077223 */ /* 0x000fce0000000008 */
.L_x_19:
        /* <DEDUP_REMOVED lines=14> */
[----:B------:R-:W3:Y:S04]  /*0a20*/  LDG.E R12, desc[UR16][R4.64+0x4] ;  /* 0x00000410040c7981 */ /* 0x000ee8000c1e1900 */
[----:B------:R-:W3:Y:S04]  /*0a30*/  LDG.E R16, desc[UR16][R4.64+0x8] ;  /* 0x0000081004107981 */ /* 0x000ee8000c1e1900 */
[----:B------:R-:W3:Y:S04]  /*0a40*/  LDG.E R18, desc[UR16][R2.64+0xc] ;  /* 0x00000c1002127981 */ /* 0x000ee8000c1e1900 */
[----:B------:R-:W3:Y:S01]  /*0a50*/  LDG.E R20, desc[UR16][R4.64+0xc] ;  /* 0x00000c1004147981 */ /* 0x000ee2000c1e1900 */
[----:B------:R-:W-:Y:S01]  /*0a60*/  UIADD3 UR4, UPT, UPT, UR4, 0x4, URZ ;  /* 0x0000000404047890 */ /* 0x000fe2000fffe0ff */
[----:B----4-:R-:W-:Y:S01]  /*0a70*/  FFMA R9, R9, R9, R26 ;  /* 0x0000000909097223 */ /* 0x010fe2000000001a */
[----:B-----5:R-:W-:-:S03]  /*0a80*/  FFMA R7, R8, R8, R7 ;  /* 0x0000000808077223 */ /* 0x020fc60000000007 */
[----:B--2---:R-:W-:Y:S01]  /*0a90*/  FFMA R9, R10, R10, R9 ;  /* 0x0000000a0a097223 */ /* 0x004fe20000000009 */
[----:B---3--:R-:W-:-:S03]  /*0aa0*/  FFMA R7, R12, R12, R7 ;  /* 0x0000000c0c077223 */ /* 0x008fc60000000007 */
[----:B------:R-:W-:Y:S01]  /*0ab0*/  FFMA R9, R14, R14, R9 ;  /* 0x0000000e0e097223 */ /* 0x000fe20000000009 */
[----:B------:R-:W-:-:S03]  /*0ac0*/  FFMA R7, R16, R16, R7 ;  /* 0x0000001010077223 */ /* 0x000fc60000000007 */
[----:B------:R-:W-:Y:S01]  /*0ad0*/  FFMA R26, R18, R18, R9 ;  /* 0x00000012121a7223 */ /* 0x000fe20000000009 */
[----:B------:R-:W-:-:S07]  /*0ae0*/  FFMA R7, R20, R20, R7 ;  /* 0x0000001414077223 */ /* 0x000fce0000000007 */
.L_x_20:
[----:B------:R-:W-:Y:S05]  /*0af0*/  BRA.U !UP1, `(.L_x_16) ;  /* 0x0000000109387547 */ /* 0x000fea000b800000 */
[----:B------:R-:W0:Y:S01]  /*0b00*/  LDC.64 R10, c[0x0][0x380] ;  /* 0x0000e000ff0a7b82 */ /* 0x000e220000000a00 */
[----:B------:R-:W-:Y:S01]  /*0b10*/  IADD3 R13, PT, PT, R0, UR4, RZ ;  /* 0x00000004000d7c10 */ /* 0x000fe2000fffe0ff */
[----:B------:R-:W-:-:S06]  /*0b20*/  UIADD3 UR5, UPT, UPT, -UR5, URZ, URZ ;  /* 0x000000ff05057290 */ /* 0x000fcc000fffe1ff */
[----:B------:R-:W1:Y:S06]  /*0b30*/  LDC.64 R8, c[0x0][0x388] ;  /* 0x0000e200ff087b82 */ /* 0x000e6c0000000a00 */
.L_x_21:
[----:B-1----:R-:W-:-:S04]  /*0b40*/  IMAD.WIDE R2, R13, 0x4, R8 ;  /* 0x000000040d027825 */ /* 0x002fc800078e0208 */
[C---:B0-----:R-:W-:Y:S02]  /*0b50*/  IMAD.WIDE R4, R13.reuse, 0x4, R10 ;  /* 0x000000040d047825 */ /* 0x041fe400078e020a */
[----:B------:R-:W2:Y:S04]  /*0b60*/  LDG.E R2, desc[UR16][R2.64] ;  /* 0x0000001002027981 */ /* 0x000ea8000c1e1900 */
[----:B------:R-:W3:Y:S01]  /*0b70*/  LDG.E R5, desc[UR16][R4.64] ;  /* 0x0000001004057981 */ /* 0x000ee2000c1e1900 */
[----:B------:R-:W-:Y:S01]  /*0b80*/  UIADD3 UR5, UPT, UPT, UR5, 0x1, URZ ;  /* 0x0000000105057890 */ /* 0x000fe2000fffe0ff */
[----:B------:R-:W-:-:S03]  /*0b90*/  IADD3 R13, PT, PT, R13, 0x1, RZ ;  /* 0x000000010d0d7810 */ /* 0x000fc60007ffe0ff */
[----:B------:R-:W-:Y:S01]  /*0ba0*/  UISETP.NE.AND UP0, UPT, UR5, URZ, UPT ;  /* 0x000000ff0500728c */ /* 0x000fe2000bf05270 */
[----:B--2---:R-:W-:Y:S01]  /*0bb0*/  FFMA R7, R2, R2, R7 ;  /* 0x0000000202077223 */ /* 0x004fe20000000007 */
[----:B---3--:R-:W-:-:S07]  /*0bc0*/  FFMA R26, R5, R5, R26 ;  /* 0x00000005051a7223 */ /* 0x008fce000000001a */
[----:B------:R-:W-:Y:S05]  /*0bd0*/  BRA.U UP0, `(.L_x_21) ;  /* 0xfffffffd00d87547 */ /* 0x000fea000b83ffff */
.L_x_16:
[----:B------:R-:W-:Y:S01]  /*0be0*/  IADD3 R0, PT, PT, R26, -0xd000000, RZ ;  /* 0xf30000001a007810 */ /* 0x000fe20007ffe0ff */
[----:B------:R0:W1:Y:S01]  /*0bf0*/  MUFU.RSQ R3, R26 ;  /* 0x0000001a00037308 */ /* 0x0000620000001400 */
[----:B------:R-:W-:Y:S02]  /*0c00*/  BSSY.RECONVERGENT B0, `(.L_x_22) ;  /* 0x000000b000007945 */ /* 0x000fe40003800200 */
[----:B------:R-:W-:-:S13]  /*0c10*/  ISETP.GT.U32.AND P0, PT, R0, 0x727fffff, PT ;  /* 0x727fffff0000780c */ /* 0x000fda0003f04070 */
[----:B0-----:R-:W-:Y:S05]  /*0c20*/  @!P0 BRA `(.L_x_23) ;  /* 0x0000000000108947 */ /* 0x001fea0003800000 */
[----:B------:R-:W-:Y:S02]  /*0c30*/  MOV R0, R26 ;  /* 0x0000001a00007202 */ /* 0x000fe40000000f00 */
[----:B------:R-:W-:-:S07]  /*0c40*/  MOV R9, 0xc60 ;  /* 0x00000c6000097802 */ /* 0x000fce0000000f00 */
[----:B-1----:R-:W-:Y:S05]  /*0c50*/  CALL.REL.NOINC `($__internal_1_$__cuda_sm20_sqrt_rn_f32_slowpath) ;  /* 0x00000000006c7944 */ /* 0x002fea0003c00000 */
[----:B------:R-:W-:Y:S05]  /*0c60*/  BRA `(.L_x_24) ;  /* 0x0000000000107947 */ /* 0x000fea0003800000 */
.L_x_23:
[C---:B-1----:R-:W-:Y:S01]  /*0c70*/  FMUL.FTZ R5, R3.reuse, R26 ;  /* 0x0000001a03057220 */ /* 0x042fe20000410000 */
[----:B------:R-:W-:-:S03]  /*0c80*/  FMUL.FTZ R0, R3, 0.5 ;  /* 0x3f00000003007820 */ /* 0x000fc60000410000 */
[----:B------:R-:W-:-:S04]  /*0c90*/  FFMA R26, -R5, R5, R26 ;  /* 0x00000005051a7223 */ /* 0x000fc8000000011a */
[----:B------:R-:W-:-:S07]  /*0ca0*/  FFMA R5, R26, R0, R5 ;  /* 0x000000001a057223 */ /* 0x000fce0000000005 */
.L_x_24:
[----:B------:R-:W-:Y:S05]  /*0cb0*/  BSYNC.RECONVERGENT B0 ;  /* 0x0000000000007941 */ /* 0x000fea0003800200 */
.L_x_22:
[----:B------:R-:W0:Y:S01]  /*0cc0*/  LDC.64 R2, c[0x0][0x390] ;  /* 0x0000e400ff027b82 */ /* 0x000e220000000a00 */
[----:B------:R-:W-:Y:S01]  /*0cd0*/  IADD3 R0, PT, PT, R7, -0xd000000, RZ ;  /* 0xf300000007007810 */ /* 0x000fe20007ffe0ff */
[----:B------:R1:W2:Y:S01]  /*0ce0*/  MUFU.RSQ R4, R7 ;  /* 0x0000000700047308 */ /* 0x0002a20000001400 */
[----:B------:R-:W-:Y:S02]  /*0cf0*/  BSSY.RECONVERGENT B0, `(.L_x_25) ;  /* 0x000000d000007945 */ /* 0x000fe40003800200 */
[----:B------:R-:W-:Y:S01]  /*0d00*/  ISETP.GT.U32.AND P0, PT, R0, 0x727fffff, PT ;  /* 0x727fffff0000780c */ /* 0x000fe20003f04070 */
[----:B0-----:R-:W-:-:S05]  /*0d10*/  IMAD.WIDE R2, R6, 0x4, R2 ;  /* 0x0000000406027825 */ /* 0x001fca00078e0202 */
[----:B------:R1:W-:Y:S07]  /*0d20*/  STG.E desc[UR16][R2.64], R5 ;  /* 0x0000000502007986 */ /* 0x0003ee000c101910 */
[----:B--2---:R-:W-:Y:S05]  /*0d30*/  @!P0 BRA `(.L_x_26) ;  /* 0x0000000000108947 */ /* 0x004fea0003800000 */
[----:B------:R-:W-:Y:S02]  /*0d40*/  MOV R0, R7 ;  /* 0x0000000700007202 */ /* 0x000fe40000000f00 */
[----:B------:R-:W-:-:S07]  /*0d50*/  MOV R9, 0xd70 ;  /* 0x00000d7000097802 */ /* 0x000fce0000000f00 */
[----:B-1----:R-:W-:Y:S05]  /*0d60*/  CALL.REL.NOINC `($__internal_1_$__cuda_sm20_sqrt_rn_f32_slowpath) ;  /* 0x0000000000287944 */ /* 0x002fea0003c00000 */
[----:B------:R-:W-:Y:S05]  /*0d70*/  BRA `(.L_x_27) ;  /* 0x0000000000107947 */ /* 0x000fea0003800000 */
.L_x_26:
[C---:B------:R-:W-:Y:S01]  /*0d80*/  FMUL.FTZ R0, R4.reuse, R7 ;  /* 0x0000000704007220 */ /* 0x040fe20000410000 */
[----:B-1----:R-:W-:-:S03]  /*0d90*/  FMUL.FTZ R2, R4, 0.5 ;  /* 0x3f00000004027820 */ /* 0x002fc60000410000 */
[----:B------:R-:W-:-:S04]  /*0da0*/  FFMA R5, -R0, R0, R7 ;  /* 0x0000000000057223 */ /* 0x000fc80000000107 */
[----:B------:R-:W-:-:S07]  /*0db0*/  FFMA R5, R5, R2, R0 ;  /* 0x0000000205057223 */ /* 0x000fce0000000000 */
.L_x_27:
[----:B------:R-:W-:Y:S05]  /*0dc0*/  BSYNC.RECONVERGENT B0 ;  /* 0x0000000000007941 */ /* 0x000fea0003800200 */
.L_x_25:
[----:B------:R-:W0:Y:S02]  /*0dd0*/  LDC.64 R2, c[0x0][0x398] ;  /* 0x0000e600ff027b82 */ /* 0x000e240000000a00 */
[----:B0-----:R-:W-:-:S05]  /*0de0*/  IMAD.WIDE R6, R6, 0x4, R2 ;  /* 0x0000000406067825 */ /* 0x001fca00078e0202 */
[----:B------:R-:W-:Y:S01]  /*0df0*/  STG.E desc[UR16][R6.64], R5 ;  /* 0x0000000506007986 */ /* 0x000fe2000c101910 */
[----:B------:R-:W-:Y:S05]  /*0e00*/  EXIT ;  /* 0x000000000000794d */ /* 0x000fea0003800000 */
        .weak           $__internal_1_$__cuda_sm20_sqrt_rn_f32_slowpath
        .type           $__internal_1_$__cuda_sm20_sqrt_rn_f32_slowpath,@function
        .size           $__internal_1_$__cuda_sm20_sqrt_rn_f32_slowpath,(.L_x_31 - $__internal_1_$__cuda_sm20_sqrt_rn_f32_slowpath)
$__internal_1_$__cuda_sm20_sqrt_rn_f32_slowpath:
[----:B------:R-:W-:-:S13]  /*0e10*/  LOP3.LUT P0, RZ, R0, 0x7fffffff, RZ, 0xc0, !PT ;  /* 0x7fffffff00ff7812 */ /* 0x000fda000780c0ff */
[----:B------:R-:W-:Y:S01]  /*0e20*/  @!P0 MOV R2, R0 ;  /* 0x0000000000028202 */ /* 0x000fe20000000f00 */
[----:B------:R-:W-:Y:S06]  /*0e30*/  @!P0 BRA `(.L_x_28) ;  /* 0x0000000000408947 */ /* 0x000fec0003800000 */
[----:B------:R-:W-:-:S13]  /*0e40*/  FSETP.GEU.FTZ.AND P0, PT, R0, RZ, PT ;  /* 0x000000ff0000720b */ /* 0x000fda0003f1e000 */
[----:B------:R-:W-:Y:S01]  /*0e50*/  @!P0 MOV R2, 0x7fffffff ;  /* 0x7fffffff00028802 */ /* 0x000fe20000000f00 */
[----:B------:R-:W-:Y:S06]  /*0e60*/  @!P0 BRA `(.L_x_28) ;  /* 0x0000000000348947 */ /* 0x000fec0003800000 */
[----:B------:R-:W-:-:S13]  /*0e70*/  FSETP.GTU.FTZ.AND P0, PT, |R0|, +INF , PT ;  /* 0x7f8000000000780b */ /* 0x000fda0003f1c200 */
[----:B------:R-:W-:Y:S01]  /*0e80*/  @P0 FADD.FTZ R2, R0, 1 ;  /* 0x3f80000000020421 */ /* 0x000fe20000010000 */
[----:B------:R-:W-:Y:S06]  /*0e90*/  @P0 BRA `(.L_x_28) ;  /* 0x0000000000280947 */ /* 0x000fec0003800000 */
[----:B------:R-:W-:-:S13]  /*0ea0*/  FSETP.NEU.FTZ.AND P0, PT, |R0|, +INF , PT ;  /* 0x7f8000000000780b */ /* 0x000fda0003f1d200 */
[----:B------:R-:W-:-:S04]  /*0eb0*/  @P0 FFMA R3, R0, 1.84467440737095516160e+19, RZ ;  /* 0x5f80000000030823 */ /* 0x000fc800000000ff */
[----:B------:R-:W0:Y:S02]  /*0ec0*/  @P0 MUFU.RSQ R2, R3 ;  /* 0x0000000300020308 */ /* 0x000e240000001400 */
[----:B0-----:R-:W-:Y:S01]  /*0ed0*/  @P0 FMUL.FTZ R4, R3, R2 ;  /* 0x0000000203040220 */ /* 0x001fe20000410000 */
[----:B------:R-:W-:Y:S01]  /*0ee0*/  @P0 FMUL.FTZ R8, R2, 0.5 ;  /* 0x3f00000002080820 */ /* 0x000fe20000410000 */
[----:B------:R-:W-:Y:S02]  /*0ef0*/  @!P0 MOV R2, R0 ;  /* 0x0000000000028202 */ /* 0x000fe40000000f00 */
[----:B------:R-:W-:-:S04]  /*0f00*/  @P0 FADD.FTZ R5, -R4, -RZ ;  /* 0x800000ff04050221 */ /* 0x000fc80000010100 */
[----:B------:R-:W-:-:S04]  /*0f10*/  @P0 FFMA R5, R4, R5, R3 ;  /* 0x0000000504050223 */ /* 0x000fc80000000003 */
[----:B------:R-:W-:-:S04]  /*0f20*/  @P0 FFMA R5, R5, R8, R4 ;  /* 0x0000000805050223 */ /* 0x000fc80000000004 */
[----:B------:R-:W-:-:S07]  /*0f30*/  @P0 FMUL.FTZ R2, R5, 2.3283064365386962891e-10 ;  /* 0x2f80000005020820 */ /* 0x000fce0000410000 */
.L_x_28:
[----:B------:R-:W-:Y:S01]  /*0f40*/  HFMA2 R3, -RZ, RZ, 0, 0 ;  /* 0x00000000ff037431 */ /* 0x000fe200000001ff */
[----:B------:R-:W-:Y:S02]  /*0f50*/  MOV R5, R2 ;  /* 0x0000000200057202 */ /* 0x000fe40000000f00 */
[----:B------:R-:W-:-:S04]  /*0f60*/  MOV R2, R9 ;  /* 0x0000000900027202 */ /* 0x000fc80000000f00 */
[----:B------:R-:W-:Y:S05]  /*0f70*/  RET.REL.NODEC R2 `(_Z9calcnormaPfS_S_S_ii) ;  /* 0xfffffff002207950 */ /* 0x000fea0003c3ffff */
.L_x_29:
        /* <DEDUP_REMOVED lines=16> */
.L_x_31:


//--------------------- .nv.shared.reserved.0     --------------------------
	.section	.nv.shared.reserved.0,"aw",@nobits
	.weak		__nv_reservedSMEM_offset_0_alias
	.size		__nv_reservedSMEM_offset_0_alias, 0, 64
	.other		__nv_reservedSMEM_offset_0_alias,@"STO_CUDA_RESERVED_SHARED STV_DEFAULT"
__nv_reservedSMEM_offset_0_alias:
	.zero		0
	.zero		64


//--------------------- .nv.constant0._Z5scalePfS_S_S_ii --------------------------
	.section	.nv.constant0._Z5scalePfS_S_S_ii,"a",@progbits
	.sectionflags	@""
	.align	4
.nv.constant0._Z5scalePfS_S_S_ii:
	.zero		936


//--------------------- .nv.constant0._Z9calcnormaPfS_S_S_ii --------------------------
	.section	.nv.constant0._Z9calcnormaPfS_S_S_ii,"a",@progbits
	.sectionflags	@""
	.align	4
.nv.constant0._Z9calcnormaPfS_S_S_ii:
	.zero		936


//--------------------- SYMBOLS --------------------------

	.type		.nv.reservedSmem.offset0,@object
	.size		.nv.reservedSmem.offset0,0x4
